// auto-generated by cutlass_sweep.conv — config: {"arch": "sm_90", "cluster_m": 2, "cluster_n": 1, "conv_kind": "dgrad", "dtype": "fp16", "ndim": 3, "tile_k": 32, "tile_m": 128, "tile_n": 64}
#include "cutlass/cutlass.h"
#include "cute/tensor.hpp"
#include "cutlass/kernel_hardware_info.hpp"
#include "cutlass/conv/convolution.h"
#include "cutlass/conv/dispatch_policy.hpp"
#include "cutlass/conv/collective/collective_builder.hpp"
#include "cutlass/conv/kernel/conv_universal.hpp"
#include "cutlass/conv/device/conv_universal_adapter.hpp"
#include "cutlass/epilogue/collective/collective_builder.hpp"

using namespace cute;
using Elem = cutlass::half_t;
using Acc  = float;
using LayoutAB = cutlass::layout::TensorNDHWC;
using LayoutC  = cutlass::layout::TensorNDHWC;
constexpr auto ConvOp = cutlass::conv::Operator::kDgrad;
using TileShape    = Shape<_128, _64, Shape<_32>>;
using ClusterShape = Shape<_2, _1, _1>;

using CollectiveEpilogue = typename cutlass::epilogue::collective::CollectiveBuilder<
    cutlass::arch::Sm90, cutlass::arch::OpClassTensorOp,
    TileShape, ClusterShape,
    cutlass::epilogue::collective::EpilogueTileAuto,
    Acc, Acc,
    Elem, LayoutC, 128 / cutlass::sizeof_bits<Elem>::value,
    Elem, LayoutC, 128 / cutlass::sizeof_bits<Elem>::value,
    cutlass::epilogue::collective::EpilogueScheduleAuto
  >::CollectiveOp;

using CollectiveMainloop = typename cutlass::conv::collective::CollectiveBuilder<
    cutlass::arch::Sm90, cutlass::arch::OpClassTensorOp, ConvOp,
    Elem, LayoutAB, 128 / cutlass::sizeof_bits<Elem>::value,
    Elem, LayoutAB, 128 / cutlass::sizeof_bits<Elem>::value,
    Acc,
    TileShape, ClusterShape,
    cutlass::conv::collective::StageCountAutoCarveout<
        static_cast<int>(sizeof(typename CollectiveEpilogue::SharedStorage))>,
    cutlass::conv::collective::KernelScheduleAuto
  >::CollectiveOp;

using ProblemShape = cutlass::conv::ConvProblemShape<
    ConvOp, CollectiveMainloop::DispatchPolicy::NumSpatialDimensions>;
using ConvKernel = cutlass::conv::kernel::ConvUniversal<
    ProblemShape, CollectiveMainloop, CollectiveEpilogue>;
using Conv = cutlass::conv::device::ConvUniversalAdapter<ConvKernel>;

auto* _anchor = &cutlass::device_kernel<ConvKernel>;


// ===== COMPILED SASS (sm_90a) =====

	.target	sm_90a

	.elftype	@"ET_EXEC"


//--------------------- .note.nv.tkinfo           --------------------------
	.section	.note.nv.tkinfo,"",@"SHT_NOTE"
	.sectionflags	@"SHF_NOTE_NV_TKINFO"
	.tkinfo
        /*0018*/ 	.word	0x00000002
        /*0030*/ 	.string	""
        /*0030*/ 	.string	"ptxas"
        /*0030*/ 	.string	"Cuda compilation tools, release 13.0, V13.0.88"
        /*0030*/ 	.string	"Build cuda_13.0.r13.0/compiler.36424714_0"
        /*0030*/ 	.string	"-arch sm_90a -m 64 "



//--------------------- .note.nv.cuinfo           --------------------------
	.section	.note.nv.cuinfo,"",@"SHT_NOTE"
	.sectionflags	@"SHF_NOTE_NV_CUINFO"
        /*0018*/ 	.short	0x0002
        /*001a*/ 	.short	0x005a
        /*001c*/ 	.short	0x0082
	.zero		2


//--------------------- .nv.info                  --------------------------
	.section	.nv.info,"",@"SHT_CUDA_INFO"
	.align	4


	//----- nvinfo : EIATTR_REGCOUNT
	.align		4
        /*0000*/ 	.byte	0x04, 0x2f
        /*0002*/ 	.short	(.L_12 - .L_11)
	.align		4
.L_11:
        /*0004*/ 	.word	index@(_ZN7cutlass13device_kernelINS_4conv6kernel13ConvUniversalINS1_16ConvProblemShapeILNS1_8OperatorE1ELi3EEENS1_10collective14CollectiveConvINS1_46MainloopSm90TmaGmmaWarpSpecializedImplicitGemmILS5_1ELi18ELi3EN4cute5tupleIJNSA_1CILi2EEENSC_ILi1EEESE_EEENS1_36KernelImplicitTmaWarpSpecializedSm90ELi1EEENSB_IJNSC_ILi128EEENSC_ILi64EEENSB_IJNSC_ILi32EEEEEEEEENS_6half_tESN_NSA_8TiledMMAINSA_8MMA_AtomIJNSA_4SM904GMMA25MMA_64x64x16_F32F16F16_SSILNSR_5MajorE0ELST_1ELNSR_7ScaleInE1ELSU_1EEEEEENSA_6LayoutINSB_IJSE_SE_SE_EEENSB_IJNSC_ILi0EEESZ_SZ_EEEEENSB_IJNSA_10UnderscoreES12_S12_EEEEENS7_6detail26Sm90ImplicitGemmTileTraitsINSA_20SM90_TMA_LOAD_IM2COLENSA_14ComposedLayoutINSA_7SwizzleILi2ELi4ELi3EEENSA_18smem_ptr_flag_bitsILi16EEENSX_INSB_IJNSB_IJNSC_ILi8EEENSC_ILi16EEEEEENSB_IJSK_SE_EEENSB_IJSE_NSC_ILi18EEEEEEEEENSB_IJNSB_IJSK_NSC_ILi256EEEEEENSB_IJSE_SZ_EEENSB_IJSZ_NSC_ILi4096EEEEEEEEEEEEEvEENS16_INSA_23SM90_TMA_LOAD_MULTICASTENS18_INS19_ILi3ELi4ELi3EEES1C_NSX_INSB_IJNSB_IJSJ_SE_EEENSB_IJS1D_NSC_ILi4EEEEEES1I_EEENSB_IJS1M_NSB_IJSJ_NSC_ILi512EEEEEENSB_IJSZ_NSC_ILi2048EEEEEEEEEEEEEvEEEENS_8epilogue10collective6detail29Sm90TmaWarpSpecializedAdapterINS29_15DefaultEpilogueISN_NSB_IJNSB_IJllllEEESE_SZ_EEES2E_NS28_6thread17LinearCombinationISN_Li1EffLNS2F_9ScaleType4KindE0ELNS_15FloatRoundStyleE2ESN_EENS_4gemm15EpilogueDefaultEEEEEvvEEEEvNT_6ParamsE)
        /*0008*/ 	.word	0x0000005a


	//----- nvinfo : EIATTR_FRAME_SIZE
	.align		4
.L_12:
        /*000c*/ 	.byte	0x04, 0x11
        /*000e*/ 	.short	(.L_14 - .L_13)
	.align		4
.L_13:
        /*0010*/ 	.word	index@(_ZN7cutlass13device_kernelINS_4conv6kernel13ConvUniversalINS1_16ConvProblemShapeILNS1_8OperatorE1ELi3EEENS1_10collective14CollectiveConvINS1_46MainloopSm90TmaGmmaWarpSpecializedImplicitGemmILS5_1ELi18ELi3EN4cute5tupleIJNSA_1CILi2EEENSC_ILi1EEESE_EEENS1_36KernelImplicitTmaWarpSpecializedSm90ELi1EEENSB_IJNSC_ILi128EEENSC_ILi64EEENSB_IJNSC_ILi32EEEEEEEEENS_6half_tESN_NSA_8TiledMMAINSA_8MMA_AtomIJNSA_4SM904GMMA25MMA_64x64x16_F32F16F16_SSILNSR_5MajorE0ELST_1ELNSR_7ScaleInE1ELSU_1EEEEEENSA_6LayoutINSB_IJSE_SE_SE_EEENSB_IJNSC_ILi0EEESZ_SZ_EEEEENSB_IJNSA_10UnderscoreES12_S12_EEEEENS7_6detail26Sm90ImplicitGemmTileTraitsINSA_20SM90_TMA_LOAD_IM2COLENSA_14ComposedLayoutINSA_7SwizzleILi2ELi4ELi3EEENSA_18smem_ptr_flag_bitsILi16EEENSX_INSB_IJNSB_IJNSC_ILi8EEENSC_ILi16EEEEEENSB_IJSK_SE_EEENSB_IJSE_NSC_ILi18EEEEEEEEENSB_IJNSB_IJSK_NSC_ILi256EEEEEENSB_IJSE_SZ_EEENSB_IJSZ_NSC_ILi4096EEEEEEEEEEEEEvEENS16_INSA_23SM90_TMA_LOAD_MULTICASTENS18_INS19_ILi3ELi4ELi3EEES1C_NSX_INSB_IJNSB_IJSJ_SE_EEENSB_IJS1D_NSC_ILi4EEEEEES1I_EEENSB_IJS1M_NSB_IJSJ_NSC_ILi512EEEEEENSB_IJSZ_NSC_ILi2048EEEEEEEEEEEEEvEEEENS_8epilogue10collective6detail29Sm90TmaWarpSpecializedAdapterINS29_15DefaultEpilogueISN_NSB_IJNSB_IJllllEEESE_SZ_EEES2E_NS28_6thread17LinearCombinationISN_Li1EffLNS2F_9ScaleType4KindE0ELNS_15FloatRoundStyleE2ESN_EENS_4gemm15EpilogueDefaultEEEEEvvEEEEvNT_6ParamsE)
        /*0014*/ 	.word	0x00000000


	//----- nvinfo : EIATTR_MIN_STACK_SIZE
	.align		4
.L_14:
        /*0018*/ 	.byte	0x04, 0x12
        /*001a*/ 	.short	(.L_16 - .L_15)
	.align		4
.L_15:
        /*001c*/ 	.word	index@(_ZN7cutlass13device_kernelINS_4conv6kernel13ConvUniversalINS1_16ConvProblemShapeILNS1_8OperatorE1ELi3EEENS1_10collective14CollectiveConvINS1_46MainloopSm90TmaGmmaWarpSpecializedImplicitGemmILS5_1ELi18ELi3EN4cute5tupleIJNSA_1CILi2EEENSC_ILi1EEESE_EEENS1_36KernelImplicitTmaWarpSpecializedSm90ELi1EEENSB_IJNSC_ILi128EEENSC_ILi64EEENSB_IJNSC_ILi32EEEEEEEEENS_6half_tESN_NSA_8TiledMMAINSA_8MMA_AtomIJNSA_4SM904GMMA25MMA_64x64x16_F32F16F16_SSILNSR_5MajorE0ELST_1ELNSR_7ScaleInE1ELSU_1EEEEEENSA_6LayoutINSB_IJSE_SE_SE_EEENSB_IJNSC_ILi0EEESZ_SZ_EEEEENSB_IJNSA_10UnderscoreES12_S12_EEEEENS7_6detail26Sm90ImplicitGemmTileTraitsINSA_20SM90_TMA_LOAD_IM2COLENSA_14ComposedLayoutINSA_7SwizzleILi2ELi4ELi3EEENSA_18smem_ptr_flag_bitsILi16EEENSX_INSB_IJNSB_IJNSC_ILi8EEENSC_ILi16EEEEEENSB_IJSK_SE_EEENSB_IJSE_NSC_ILi18EEEEEEEEENSB_IJNSB_IJSK_NSC_ILi256EEEEEENSB_IJSE_SZ_EEENSB_IJSZ_NSC_ILi4096EEEEEEEEEEEEEvEENS16_INSA_23SM90_TMA_LOAD_MULTICASTENS18_INS19_ILi3ELi4ELi3EEES1C_NSX_INSB_IJNSB_IJSJ_SE_EEENSB_IJS1D_NSC_ILi4EEEEEES1I_EEENSB_IJS1M_NSB_IJSJ_NSC_ILi512EEEEEENSB_IJSZ_NSC_ILi2048EEEEEEEEEEEEEvEEEENS_8epilogue10collective6detail29Sm90TmaWarpSpecializedAdapterINS29_15DefaultEpilogueISN_NSB_IJNSB_IJllllEEESE_SZ_EEES2E_NS28_6thread17LinearCombinationISN_Li1EffLNS2F_9ScaleType4KindE0ELNS_15FloatRoundStyleE2ESN_EENS_4gemm15EpilogueDefaultEEEEEvvEEEEvNT_6ParamsE)
        /*0020*/ 	.word	0x00000000
.L_16:


//--------------------- .nv.compat                --------------------------
	.section	.nv.compat,"",@"SHT_CUDA_COMPAT_INFO"
	.align	4
        /*0000*/ 	.byte	0x02, 0x09, 0x01, 0x00, 0x02, 0x02, 0x04, 0x00, 0x02, 0x05, 0x05, 0x00, 0x03, 0x07, 0x01, 0x01
        /*0010*/ 	.byte	0x02, 0x03, 0x01, 0x00, 0x02, 0x06, 0x01, 0x00, 0x04, 0x0b, 0x08, 0x00, 0x00, 0x00, 0x00, 0x00
        /*0020*/ 	.byte	0x00, 0x00, 0x00, 0x00


//--------------------- .nv.info._ZN7cutlass13device_kernelINS_4conv6kernel13ConvUniversalINS1_16ConvProblemShapeILNS1_8OperatorE1ELi3EEENS1_10collective14CollectiveConvINS1_46MainloopSm90TmaGmmaWarpSpecializedImplicitGemmILS5_1ELi18ELi3EN4cute5tupleIJNSA_1CILi2EEENSC_ILi1EEESE_EEENS1_36KernelImplicitTmaWarpSpecializedSm90ELi1EEENSB_IJNSC_ILi128EEENSC_ILi64EEENSB_IJNSC_ILi32EEEEEEEEENS_6half_tESN_NSA_8TiledMMAINSA_8MMA_AtomIJNSA_4SM904GMMA25MMA_64x64x16_F32F16F16_SSILNSR_5MajorE0ELST_1ELNSR_7ScaleInE1ELSU_1EEEEEENSA_6LayoutINSB_IJSE_SE_SE_EEENSB_IJNSC_ILi0EEESZ_SZ_EEEEENSB_IJNSA_10UnderscoreES12_S12_EEEEENS7_6detail26Sm90ImplicitGemmTileTraitsINSA_20SM90_TMA_LOAD_IM2COLENSA_14ComposedLayoutINSA_7SwizzleILi2ELi4ELi3EEENSA_18smem_ptr_flag_bitsILi16EEENSX_INSB_IJNSB_IJNSC_ILi8EEENSC_ILi16EEEEEENSB_IJSK_SE_EEENSB_IJSE_NSC_ILi18EEEEEEEEENSB_IJNSB_IJSK_NSC_ILi256EEEEEENSB_IJSE_SZ_EEENSB_IJSZ_NSC_ILi4096EEEEEEEEEEEEEvEENS16_INSA_23SM90_TMA_LOAD_MULTICASTENS18_INS19_ILi3ELi4ELi3EEES1C_NSX_INSB_IJNSB_IJSJ_SE_EEENSB_IJS1D_NSC_ILi4EEEEEES1I_EEENSB_IJS1M_NSB_IJSJ_NSC_ILi512EEEEEENSB_IJSZ_NSC_ILi2048EEEEEEEEEEEEEvEEEENS_8epilogue10collective6detail29Sm90TmaWarpSpecializedAdapterINS29_15DefaultEpilogueISN_NSB_IJNSB_IJllllEEESE_SZ_EEES2E_NS28_6thread17LinearCombinationISN_Li1EffLNS2F_9ScaleType4KindE0ELNS_15FloatRoundStyleE2ESN_EENS_4gemm15EpilogueDefaultEEEEEvvEEEEvNT_6ParamsE --------------------------
	.section	.nv.info._ZN7cutlass13device_kernelINS_4conv6kernel13ConvUniversalINS1_16ConvProblemShapeILNS1_8OperatorE1ELi3EEENS1_10collective14CollectiveConvINS1_46MainloopSm90TmaGmmaWarpSpecializedImplicitGemmILS5_1ELi18ELi3EN4cute5tupleIJNSA_1CILi2EEENSC_ILi1EEESE_EEENS1_36KernelImplicitTmaWarpSpecializedSm90ELi1EEENSB_IJNSC_ILi128EEENSC_ILi64EEENSB_IJNSC_ILi32EEEEEEEEENS_6half_tESN_NSA_8TiledMMAINSA_8MMA_AtomIJNSA_4SM904GMMA25MMA_64x64x16_F32F16F16_SSILNSR_5MajorE0ELST_1ELNSR_7ScaleInE1ELSU_1EEEEEENSA_6LayoutINSB_IJSE_SE_SE_EEENSB_IJNSC_ILi0EEESZ_SZ_EEEEENSB_IJNSA_10UnderscoreES12_S12_EEEEENS7_6detail26Sm90ImplicitGemmTileTraitsINSA_20SM90_TMA_LOAD_IM2COLENSA_14ComposedLayoutINSA_7SwizzleILi2ELi4ELi3EEENSA_18smem_ptr_flag_bitsILi16EEENSX_INSB_IJNSB_IJNSC_ILi8EEENSC_ILi16EEEEEENSB_IJSK_SE_EEENSB_IJSE_NSC_ILi18EEEEEEEEENSB_IJNSB_IJSK_NSC_ILi256EEEEEENSB_IJSE_SZ_EEENSB_IJSZ_NSC_ILi4096EEEEEEEEEEEEEvEENS16_INSA_23SM90_TMA_LOAD_MULTICASTENS18_INS19_ILi3ELi4ELi3EEES1C_NSX_INSB_IJNSB_IJSJ_SE_EEENSB_IJS1D_NSC_ILi4EEEEEES1I_EEENSB_IJS1M_NSB_IJSJ_NSC_ILi512EEEEEENSB_IJSZ_NSC_ILi2048EEEEEEEEEEEEEvEEEENS_8epilogue10collective6detail29Sm90TmaWarpSpecializedAdapterINS29_15DefaultEpilogueISN_NSB_IJNSB_IJllllEEESE_SZ_EEES2E_NS28_6thread17LinearCombinationISN_Li1EffLNS2F_9ScaleType4KindE0ELNS_15FloatRoundStyleE2ESN_EENS_4gemm15EpilogueDefaultEEEEEvvEEEEvNT_6ParamsE,"",@"SHT_CUDA_INFO"
	.sectionflags	@""
	.align	4


	//----- nvinfo : EIATTR_CUDA_API_VERSION
	.align		4
        /*0000*/ 	.byte	0x04, 0x37
        /*0002*/ 	.short	(.L_18 - .L_17)
.L_17:
        /*0004*/ 	.word	0x00000082


	//----- nvinfo : EIATTR_KPARAM_INFO
	.align		4
.L_18:
        /*0008*/ 	.byte	0x04, 0x17
        /*000a*/ 	.short	(.L_20 - .L_19)
.L_19:
        /*000c*/ 	.word	0x00000000
        /*0010*/ 	.short	0x0000
        /*0012*/ 	.short	0x0070
        /*0014*/ 	.byte	0x00, 0xf0, 0x01, 0x10


	//----- nvinfo : EIATTR_SPARSE_MMA_MASK
	.align		4
.L_20:
        /*0018*/ 	.byte	0x03, 0x50
        /*001a*/ 	.short	0x0000


	//----- nvinfo : EIATTR_MAXREG_COUNT
	.align		4
        /*001c*/ 	.byte	0x03, 0x1b
        /*001e*/ 	.short	0x00ff


	//----- nvinfo : EIATTR_NUM_BARRIERS
	.align		4
        /*0020*/ 	.byte	0x02, 0x4c
        /*0022*/ 	.byte	0x01
	.zero		1


	//----- nvinfo : EIATTR_MERCURY_ISA_VERSION
	.align		4
        /*0024*/ 	.byte	0x03, 0x5f
        /*0026*/ 	.short	0x0101


	//----- nvinfo : EIATTR_COOP_GROUP_MASK_REGIDS
	.align		4
        /*0028*/ 	.byte	0x04, 0x29
        /*002a*/ 	.short	(.L_22 - .L_21)


	//   ....[0]....
.L_21:
        /*002c*/ 	.word	0xffffffff


	//   ....[1]....
        /*0030*/ 	.word	0xffffffff


	//   ....[2]....
        /*0034*/ 	.word	0xffffffff


	//   ....[3]....
        /*0038*/ 	.word	0xffffffff


	//----- nvinfo : EIATTR_COOP_GROUP_INSTR_OFFSETS
	.align		4
.L_22:
        /*003c*/ 	.byte	0x04, 0x28
        /*003e*/ 	.short	(.L_24 - .L_23)


	//   ....[0]....
.L_23:
        /*0040*/ 	.word	0x00000070


	//   ....[1]....
        /*0044*/ 	.word	0x00000080


	//   ....[2]....
        /*0048*/ 	.word	0x00000140


	//   ....[3]....
        /*004c*/ 	.word	0x00000890


	//----- nvinfo : EIATTR_MBARRIER_INSTR_OFFSETS
	.align		4
.L_24:
        /*0050*/ 	.byte	0x04, 0x39
        /*0052*/ 	.short	(.L_26 - .L_25)


	//   ....[0]....
.L_25:
        /*0054*/ 	.word	0x00000310
        /*0058*/ 	.word	0x000000ff
        /*005c*/ 	.word	0x00036000
        /*0060*/ 	.short	0x0100
        /*0062*/ 	.byte	0x08
	.zero		1


	//   ....[1]....
        /*0064*/ 	.word	0x00000320
        /*0068*/ 	.word	0x000000ff
        /*006c*/ 	.word	0x00036090
        /*0070*/ 	.short	0x0100
        /*0072*/ 	.byte	0x08
	.zero		1


	//   ....[2]....
        /*0074*/ 	.word	0x00000330
        /*0078*/ 	.word	0x000000ff
        /*007c*/ 	.word	0x00036008
        /*0080*/ 	.short	0x0100
        /*0082*/ 	.byte	0x08
	.zero		1


	//   ....[3]....
        /*0084*/ 	.word	0x00000340
        /*0088*/ 	.word	0x000000ff
        /*008c*/ 	.word	0x00036098
        /*0090*/ 	.short	0x0100
        /*0092*/ 	.byte	0x08
	.zero		1


	//   ....[4]....
        /*0094*/ 	.word	0x00000350
        /*0098*/ 	.word	0x000000ff
        /*009c*/ 	.word	0x00036010
        /*00a0*/ 	.short	0x0100
        /*00a2*/ 	.byte	0x08
	.zero		1


	//   ....[5]....
        /*00a4*/ 	.word	0x00000360
        /*00a8*/ 	.word	0x000000ff
        /*00ac*/ 	.word	0x000360a0
        /*00b0*/ 	.short	0x0100
        /*00b2*/ 	.byte	0x08
	.zero		1


	//   ....[6]....
        /*00b4*/ 	.word	0x00000370
        /*00b8*/ 	.word	0x000000ff
        /*00bc*/ 	.word	0x00036018
        /*00c0*/ 	.short	0x0100
        /*00c2*/ 	.byte	0x08
	.zero		1


	//   ....[7]....
        /*00c4*/ 	.word	0x00000380
        /*00c8*/ 	.word	0x000000ff
        /*00cc*/ 	.word	0x000360a8
        /*00d0*/ 	.short	0x0100
        /*00d2*/ 	.byte	0x08
	.zero		1


	//   ....[8]....
        /*00d4*/ 	.word	0x00000390
        /*00d8*/ 	.word	0x000000ff
        /*00dc*/ 	.word	0x00036020
        /*00e0*/ 	.short	0x0100
        /*00e2*/ 	.byte	0x08
	.zero		1


	//   ....[9]....
        /*00e4*/ 	.word	0x000003a0
        /*00e8*/ 	.word	0x000000ff
        /*00ec*/ 	.word	0x000360b0
        /*00f0*/ 	.short	0x0100
        /*00f2*/ 	.byte	0x08
	.zero		1


	//   ....[10]....
        /*00f4*/ 	.word	0x000003b0
        /*00f8*/ 	.word	0x000000ff
        /*00fc*/ 	.word	0x00036028
        /*0100*/ 	.short	0x0100
        /*0102*/ 	.byte	0x08
	.zero		1


	//   ....[11]....
        /*0104*/ 	.word	0x000003c0
        /*0108*/ 	.word	0x000000ff
        /*010c*/ 	.word	0x000360b8
        /*0110*/ 	.short	0x0100
        /*0112*/ 	.byte	0x08
	.zero		1


	//   ....[12]....
        /*0114*/ 	.word	0x000003d0
        /*0118*/ 	.word	0x000000ff
        /*011c*/ 	.word	0x00036030
        /*0120*/ 	.short	0x0100
        /*0122*/ 	.byte	0x08
	.zero		1


	//   ....[13]....
        /*0124*/ 	.word	0x000003e0
        /*0128*/ 	.word	0x000000ff
        /*012c*/ 	.word	0x000360c0
        /*0130*/ 	.short	0x0100
        /*0132*/ 	.byte	0x08
	.zero		1


	//   ....[14]....
        /*0134*/ 	.word	0x000003f0
        /*0138*/ 	.word	0x000000ff
        /*013c*/ 	.word	0x00036038
        /*0140*/ 	.short	0x0100
        /*0142*/ 	.byte	0x08
	.zero		1


	//   ....[15]....
        /*0144*/ 	.word	0x00000400
        /*0148*/ 	.word	0x000000ff
        /*014c*/ 	.word	0x000360c8
        /*0150*/ 	.short	0x0100
        /*0152*/ 	.byte	0x08
	.zero		1


	//   ....[16]....
        /*0154*/ 	.word	0x00000410
        /*0158*/ 	.word	0x000000ff
        /*015c*/ 	.word	0x00036040
        /*0160*/ 	.short	0x0100
        /*0162*/ 	.byte	0x08
	.zero		1


	//   ....[17]....
        /*0164*/ 	.word	0x00000420
        /*0168*/ 	.word	0x000000ff
        /*016c*/ 	.word	0x000360d0
        /*0170*/ 	.short	0x0100
        /*0172*/ 	.byte	0x08
	.zero		1


	//   ....[18]....
        /*0174*/ 	.word	0x00000430
        /*0178*/ 	.word	0x000000ff
        /*017c*/ 	.word	0x00036048
        /*0180*/ 	.short	0x0100
        /*0182*/ 	.byte	0x08
	.zero		1


	//   ....[19]....
        /*0184*/ 	.word	0x00000440
        /*0188*/ 	.word	0x000000ff
        /*018c*/ 	.word	0x000360d8
        /*0190*/ 	.short	0x0100
        /*0192*/ 	.byte	0x08
	.zero		1


	//   ....[20]....
        /*0194*/ 	.word	0x00000450
        /*0198*/ 	.word	0x000000ff
        /*019c*/ 	.word	0x00036050
        /*01a0*/ 	.short	0x0100
        /*01a2*/ 	.byte	0x08
	.zero		1


	//   ....[21]....
        /*01a4*/ 	.word	0x00000460
        /*01a8*/ 	.word	0x000000ff
        /*01ac*/ 	.word	0x000360e0
        /*01b0*/ 	.short	0x0100
        /*01b2*/ 	.byte	0x08
	.zero		1


	//   ....[22]....
        /*01b4*/ 	.word	0x00000470
        /*01b8*/ 	.word	0x000000ff
        /*01bc*/ 	.word	0x00036058
        /*01c0*/ 	.short	0x0100
        /*01c2*/ 	.byte	0x08
	.zero		1


	//   ....[23]....
        /*01c4*/ 	.word	0x00000480
        /*01c8*/ 	.word	0x000000ff
        /*01cc*/ 	.word	0x000360e8
        /*01d0*/ 	.short	0x0100
        /*01d2*/ 	.byte	0x08
	.zero		1


	//   ....[24]....
        /*01d4*/ 	.word	0x00000490
        /*01d8*/ 	.word	0x000000ff
        /*01dc*/ 	.word	0x00036060
        /*01e0*/ 	.short	0x0100
        /*01e2*/ 	.byte	0x08
	.zero		1


	//   ....[25]....
        /*01e4*/ 	.word	0x000004a0
        /*01e8*/ 	.word	0x000000ff
        /*01ec*/ 	.word	0x000360f0
        /*01f0*/ 	.short	0x0100
        /*01f2*/ 	.byte	0x08
	.zero		1


	//   ....[26]....
        /*01f4*/ 	.word	0x000004b0
        /*01f8*/ 	.word	0x000000ff
        /*01fc*/ 	.word	0x00036068
        /*0200*/ 	.short	0x0100
        /*0202*/ 	.byte	0x08
	.zero		1


	//   ....[27]....
        /*0204*/ 	.word	0x000004c0
        /*0208*/ 	.word	0x000000ff
        /*020c*/ 	.word	0x000360f8
        /*0210*/ 	.short	0x0100
        /*0212*/ 	.byte	0x08
	.zero		1


	//   ....[28]....
        /*0214*/ 	.word	0x000004d0
        /*0218*/ 	.word	0x000000ff
        /*021c*/ 	.word	0x00036070
        /*0220*/ 	.short	0x0100
        /*0222*/ 	.byte	0x08
	.zero		1


	//   ....[29]....
        /*0224*/ 	.word	0x000004e0
        /*0228*/ 	.word	0x000000ff
        /*022c*/ 	.word	0x00036100
        /*0230*/ 	.short	0x0100
        /*0232*/ 	.byte	0x08
	.zero		1


	//   ....[30]....
        /*0234*/ 	.word	0x000004f0
        /*0238*/ 	.word	0x000000ff
        /*023c*/ 	.word	0x00036078
        /*0240*/ 	.short	0x0100
        /*0242*/ 	.byte	0x08
	.zero		1


	//   ....[31]....
        /*0244*/ 	.word	0x00000500
        /*0248*/ 	.word	0x000000ff
        /*024c*/ 	.word	0x00036108
        /*0250*/ 	.short	0x0100
        /*0252*/ 	.byte	0x08
	.zero		1


	//   ....[32]....
        /*0254*/ 	.word	0x00000510
        /*0258*/ 	.word	0x000000ff
        /*025c*/ 	.word	0x00036080
        /*0260*/ 	.short	0x0100
        /*0262*/ 	.byte	0x08
	.zero		1


	//   ....[33]....
        /*0264*/ 	.word	0x00000520
        /*0268*/ 	.word	0x000000ff
        /*026c*/ 	.word	0x00036110
        /*0270*/ 	.short	0x0100
        /*0272*/ 	.byte	0x08
	.zero		1


	//   ....[34]....
        /*0274*/ 	.word	0x00000530
        /*0278*/ 	.word	0x000000ff
        /*027c*/ 	.word	0x00036088
        /*0280*/ 	.short	0x0100
        /*0282*/ 	.byte	0x08
	.zero		1


	//   ....[35]....
        /*0284*/ 	.word	0x00000540
        /*0288*/ 	.word	0x000000ff
        /*028c*/ 	.word	0x00036118
        /*0290*/ 	.short	0x0100
        /*0292*/ 	.byte	0x08
	.zero		1


	//   ....[36]....
        /*0294*/ 	.word	0x00000f00
        /*0298*/ 	.word	0x00000007
        /*029c*/ 	.word	0x00036000
        /*02a0*/ 	.short	0x010a
        /*02a2*/ 	.byte	0x3f
	.zero		1


	//   ....[37]....
        /*02a4*/ 	.word	0x00001260
        /*02a8*/ 	.word	0x00000009
        /*02ac*/ 	.word	0x00036000
        /*02b0*/ 	.short	0x010a
        /*02b2*/ 	.byte	0x3f
	.zero		1


	//   ....[38]....
        /*02b4*/ 	.word	0x00001460
        /*02b8*/ 	.word	0x00000009
        /*02bc*/ 	.word	0x00000000
        /*02c0*/ 	.short	0x0101
        /*02c2*/ 	.byte	0x3f
	.zero		1


	//   ....[39]....
        /*02c4*/ 	.word	0x00001690
        /*02c8*/ 	.word	0x00000003
        /*02cc*/ 	.word	0x00000000
        /*02d0*/ 	.short	0x0101
        /*02d2*/ 	.byte	0x3f
	.zero		1


	//   ....[40]....
        /*02d4*/ 	.word	0x00006470
        /*02d8*/ 	.word	0x0000000d
        /*02dc*/ 	.word	0x00036090
        /*02e0*/ 	.short	0x010a
        /*02e2*/ 	.byte	0x3f
	.zero		1


	//   ....[41]....
        /*02e4*/ 	.word	0x00006c90
        /*02e8*/ 	.word	0x00000002
        /*02ec*/ 	.word	0x00000000
        /*02f0*/ 	.short	0x010a
        /*02f2*/ 	.byte	0x3f
	.zero		1


	//   ....[42]....
        /*02f4*/ 	.word	0x00006d40
        /*02f8*/ 	.word	0x00000002
        /*02fc*/ 	.word	0x00000000
        /*0300*/ 	.short	0x010a
        /*0302*/ 	.byte	0x3f
	.zero		1


	//   ....[43]....
        /*0304*/ 	.word	0x00006df0
        /*0308*/ 	.word	0x00000002
        /*030c*/ 	.word	0x00000000
        /*0310*/ 	.short	0x010a
        /*0312*/ 	.byte	0x3f
	.zero		1


	//   ....[44]....
        /*0314*/ 	.word	0x00006ea0
        /*0318*/ 	.word	0x00000002
        /*031c*/ 	.word	0x00000000
        /*0320*/ 	.short	0x010a
        /*0322*/ 	.byte	0x3f
	.zero		1


	//   ....[45]....
        /*0324*/ 	.word	0x00006f50
        /*0328*/ 	.word	0x00000002
        /*032c*/ 	.word	0x00000000
        /*0330*/ 	.short	0x010a
        /*0332*/ 	.byte	0x3f
	.zero		1


	//   ....[46]....
        /*0334*/ 	.word	0x00007000
        /*0338*/ 	.word	0x00000002
        /*033c*/ 	.word	0x00000000
        /*0340*/ 	.short	0x010a
        /*0342*/ 	.byte	0x3f
	.zero		1


	//   ....[47]....
        /*0344*/ 	.word	0x000070b0
        /*0348*/ 	.word	0x00000002
        /*034c*/ 	.word	0x00000000
        /*0350*/ 	.short	0x010a
        /*0352*/ 	.byte	0x3f
	.zero		1


	//   ....[48]....
        /*0354*/ 	.word	0x00007160
        /*0358*/ 	.word	0x00000002
        /*035c*/ 	.word	0x00000000
        /*0360*/ 	.short	0x010a
        /*0362*/ 	.byte	0x3f
	.zero		1


	//   ....[49]....
        /*0364*/ 	.word	0x00007210
        /*0368*/ 	.word	0x00000002
        /*036c*/ 	.word	0x00000000
        /*0370*/ 	.short	0x010a
        /*0372*/ 	.byte	0x3f
	.zero		1


	//   ....[50]....
        /*0374*/ 	.word	0x000072c0
        /*0378*/ 	.word	0x00000002
        /*037c*/ 	.word	0x00000000
        /*0380*/ 	.short	0x010a
        /*0382*/ 	.byte	0x3f
	.zero		1


	//   ....[51]....
        /*0384*/ 	.word	0x00007370
        /*0388*/ 	.word	0x00000002
        /*038c*/ 	.word	0x00000000
        /*0390*/ 	.short	0x010a
        /*0392*/ 	.byte	0x3f
	.zero		1


	//   ....[52]....
        /*0394*/ 	.word	0x00007420
        /*0398*/ 	.word	0x00000002
        /*039c*/ 	.word	0x00000000
        /*03a0*/ 	.short	0x010a
        /*03a2*/ 	.byte	0x3f
	.zero		1


	//   ....[53]....
        /*03a4*/ 	.word	0x000074d0
        /*03a8*/ 	.word	0x00000002
        /*03ac*/ 	.word	0x00000000
        /*03b0*/ 	.short	0x010a
        /*03b2*/ 	.byte	0x3f
	.zero		1


	//   ....[54]....
        /*03b4*/ 	.word	0x00007580
        /*03b8*/ 	.word	0x00000002
        /*03bc*/ 	.word	0x00000000
        /*03c0*/ 	.short	0x010a
        /*03c2*/ 	.byte	0x3f
	.zero		1


	//   ....[55]....
        /*03c4*/ 	.word	0x00007630
        /*03c8*/ 	.word	0x00000002
        /*03cc*/ 	.word	0x00000000
        /*03d0*/ 	.short	0x010a
        /*03d2*/ 	.byte	0x3f
	.zero		1


	//   ....[56]....
        /*03d4*/ 	.word	0x000076e0
        /*03d8*/ 	.word	0x00000002
        /*03dc*/ 	.word	0x00000000
        /*03e0*/ 	.short	0x010a
        /*03e2*/ 	.byte	0x3f
	.zero		1


	//   ....[57]....
        /*03e4*/ 	.word	0x00007790
        /*03e8*/ 	.word	0x00000002
        /*03ec*/ 	.word	0x00000000
        /*03f0*/ 	.short	0x010a
        /*03f2*/ 	.byte	0x3f
	.zero		1


	//   ....[58]....
        /*03f4*/ 	.word	0x00007840
        /*03f8*/ 	.word	0x00000005
        /*03fc*/ 	.word	0x00000000
        /*0400*/ 	.short	0x010a
        /*0402*/ 	.byte	0x3f
	.zero		1


	//----- nvinfo : EIATTR_NUM_MBARRIERS
	.align		4
.L_26:
        /*0404*/ 	.byte	0x03, 0x38
        /*0406*/ 	.short	0x0024


	//----- nvinfo : EIATTR_EXIT_INSTR_OFFSETS
	.align		4
        /*0408*/ 	.byte	0x04, 0x1c
        /*040a*/ 	.short	(.L_28 - .L_27)


	//   ....[0]....
.L_27:
        /*040c*/ 	.word	0x00000c30


	//   ....[1]....
        /*0410*/ 	.word	0x000017f0


	//   ....[2]....
        /*0414*/ 	.word	0x00004bc0


	//   ....[3]....
        /*0418*/ 	.word	0x00004bf0


	//   ....[4]....
        /*041c*/ 	.word	0x00006250


	//   ....[5]....
        /*0420*/ 	.word	0x00006280


	//   ....[6]....
        /*0424*/ 	.word	0x000062a0


	//   ....[7]....
        /*0428*/ 	.word	0x00006b80


	//   ....[8]....
        /*042c*/ 	.word	0x00007870


	//----- nvinfo : EIATTR_MAX_THREADS
	.align		4
.L_28:
        /*0430*/ 	.byte	0x04, 0x05
        /*0432*/ 	.short	(.L_30 - .L_29)
.L_29:
        /*0434*/ 	.word	0x00000100
        /*0438*/ 	.word	0x00000001
        /*043c*/ 	.word	0x00000001


	//----- nvinfo : EIATTR_CRS_STACK_SIZE
	.align		4
.L_30:
        /*0440*/ 	.byte	0x04, 0x1e
        /*0442*/ 	.short	(.L_32 - .L_31)
.L_31:
        /*0444*/ 	.word	0x00000000


	//----- nvinfo : EIATTR_CBANK_PARAM_SIZE
	.align		4
.L_32:
        /*0448*/ 	.byte	0x03, 0x19
        /*044a*/ 	.short	0x0470


	//----- nvinfo : EIATTR_PARAM_CBANK
	.align		4
        /*044c*/ 	.byte	0x04, 0x0a
        /*044e*/ 	.short	(.L_34 - .L_33)
	.align		4
.L_33:
        /*0450*/ 	.word	index@(.nv.constant0._ZN7cutlass13device_kernelINS_4conv6kernel13ConvUniversalINS1_16ConvProblemShapeILNS1_8OperatorE1ELi3EEENS1_10collective14CollectiveConvINS1_46MainloopSm90TmaGmmaWarpSpecializedImplicitGemmILS5_1ELi18ELi3EN4cute5tupleIJNSA_1CILi2EEENSC_ILi1EEESE_EEENS1_36KernelImplicitTmaWarpSpecializedSm90ELi1EEENSB_IJNSC_ILi128EEENSC_ILi64EEENSB_IJNSC_ILi32EEEEEEEEENS_6half_tESN_NSA_8TiledMMAINSA_8MMA_AtomIJNSA_4SM904GMMA25MMA_64x64x16_F32F16F16_SSILNSR_5MajorE0ELST_1ELNSR_7ScaleInE1ELSU_1EEEEEENSA_6LayoutINSB_IJSE_SE_SE_EEENSB_IJNSC_ILi0EEESZ_SZ_EEEEENSB_IJNSA_10UnderscoreES12_S12_EEEEENS7_6detail26Sm90ImplicitGemmTileTraitsINSA_20SM90_TMA_LOAD_IM2COLENSA_14ComposedLayoutINSA_7SwizzleILi2ELi4ELi3EEENSA_18smem_ptr_flag_bitsILi16EEENSX_INSB_IJNSB_IJNSC_ILi8EEENSC_ILi16EEEEEENSB_IJSK_SE_EEENSB_IJSE_NSC_ILi18EEEEEEEEENSB_IJNSB_IJSK_NSC_ILi256EEEEEENSB_IJSE_SZ_EEENSB_IJSZ_NSC_ILi4096EEEEEEEEEEEEEvEENS16_INSA_23SM90_TMA_LOAD_MULTICASTENS18_INS19_ILi3ELi4ELi3EEES1C_NSX_INSB_IJNSB_IJSJ_SE_EEENSB_IJS1D_NSC_ILi4EEEEEES1I_EEENSB_IJS1M_NSB_IJSJ_NSC_ILi512EEEEEENSB_IJSZ_NSC_ILi2048EEEEEEEEEEEEEvEEEENS_8epilogue10collective6detail29Sm90TmaWarpSpecializedAdapterINS29_15DefaultEpilogueISN_NSB_IJNSB_IJllllEEESE_SZ_EEES2E_NS28_6thread17LinearCombinationISN_Li1EffLNS2F_9ScaleType4KindE0ELNS_15FloatRoundStyleE2ESN_EENS_4gemm15EpilogueDefaultEEEEEvvEEEEvNT_6ParamsE)
        /*0454*/ 	.short	0x0210
        /*0456*/ 	.short	0x0470


	//----- nvinfo : EIATTR_SW_WAR
	.align		4
.L_34:
        /*0458*/ 	.byte	0x04, 0x36
        /*045a*/ 	.short	(.L_36 - .L_35)
.L_35:
        /*045c*/ 	.word	0x00000008
.L_36:


//--------------------- .nv.callgraph             --------------------------
	.section	.nv.callgraph,"",@"SHT_CUDA_CALLGRAPH"
	.align	4
	.sectionentsize	8
	.align		4
        /*0000*/ 	.word	0x00000000
	.align		4
        /*0004*/ 	.word	0xffffffff
	.align		4
        /*0008*/ 	.word	0x00000000
	.align		4
        /*000c*/ 	.word	0xfffffffe
	.align		4
        /*0010*/ 	.word	0x00000000
	.align		4
        /*0014*/ 	.word	0xfffffffd
	.align		4
        /*0018*/ 	.word	0x00000000
	.align		4
        /*001c*/ 	.word	0xfffffffc


//--------------------- .nv.constant4             --------------------------
	.section	.nv.constant4,"a",@progbits
	.align	8
	.align		8
.nv.constant4:
        /*0000*/ 	.dword	_ZN39_INTERNAL_50d0bc42_4_k_cu_cababf46_26574cuda3std3__45__cpo5beginE
	.align		8
        /*0008*/ 	.dword	_ZN39_INTERNAL_50d0bc42_4_k_cu_cababf46_26574cuda3std3__45__cpo3endE
	.align		8
        /*0010*/ 	.dword	_ZN39_INTERNAL_50d0bc42_4_k_cu_cababf46_26574cuda3std3__45__cpo6cbeginE
	.align		8
        /*0018*/ 	.dword	_ZN39_INTERNAL_50d0bc42_4_k_cu_cababf46_26574cuda3std3__45__cpo4cendE
	.align		8
        /*0020*/ 	.dword	_ZN39_INTERNAL_50d0bc42_4_k_cu_cababf46_26574cuda3std3__441_GLOBAL__N__50d0bc42_4_k_cu_cababf46_26576ignoreE
	.align		8
        /*0028*/ 	.dword	_ZN39_INTERNAL_50d0bc42_4_k_cu_cababf46_26574cuda3std3__419piecewise_constructE
	.align		8
        /*0030*/ 	.dword	_ZN39_INTERNAL_50d0bc42_4_k_cu_cababf46_26574cuda3std3__48in_placeE
	.align		8
        /*0038*/ 	.dword	_ZN39_INTERNAL_50d0bc42_4_k_cu_cababf46_26574cuda3std6ranges3__45__cpo4swapE
	.align		8
        /*0040*/ 	.dword	_ZN39_INTERNAL_50d0bc42_4_k_cu_cababf46_26574cuda3std6ranges3__45__cpo9iter_moveE
	.align		8
        /*0048*/ 	.dword	_ZN39_INTERNAL_50d0bc42_4_k_cu_cababf46_26574cute7productE
	.align		8
        /*0050*/ 	.dword	_ZN39_INTERNAL_50d0bc42_4_k_cu_cababf46_26574cute1_E


//--------------------- .text._ZN7cutlass13device_kernelINS_4conv6kernel13ConvUniversalINS1_16ConvProblemShapeILNS1_8OperatorE1ELi3EEENS1_10collective14CollectiveConvINS1_46MainloopSm90TmaGmmaWarpSpecializedImplicitGemmILS5_1ELi18ELi3EN4cute5tupleIJNSA_1CILi2EEENSC_ILi1EEESE_EEENS1_36KernelImplicitTmaWarpSpecializedSm90ELi1EEENSB_IJNSC_ILi128EEENSC_ILi64EEENSB_IJNSC_ILi32EEEEEEEEENS_6half_tESN_NSA_8TiledMMAINSA_8MMA_AtomIJNSA_4SM904GMMA25MMA_64x64x16_F32F16F16_SSILNSR_5MajorE0ELST_1ELNSR_7ScaleInE1ELSU_1EEEEEENSA_6LayoutINSB_IJSE_SE_SE_EEENSB_IJNSC_ILi0EEESZ_SZ_EEEEENSB_IJNSA_10UnderscoreES12_S12_EEEEENS7_6detail26Sm90ImplicitGemmTileTraitsINSA_20SM90_TMA_LOAD_IM2COLENSA_14ComposedLayoutINSA_7SwizzleILi2ELi4ELi3EEENSA_18smem_ptr_flag_bitsILi16EEENSX_INSB_IJNSB_IJNSC_ILi8EEENSC_ILi16EEEEEENSB_IJSK_SE_EEENSB_IJSE_NSC_ILi18EEEEEEEEENSB_IJNSB_IJSK_NSC_ILi256EEEEEENSB_IJSE_SZ_EEENSB_IJSZ_NSC_ILi4096EEEEEEEEEEEEEvEENS16_INSA_23SM90_TMA_LOAD_MULTICASTENS18_INS19_ILi3ELi4ELi3EEES1C_NSX_INSB_IJNSB_IJSJ_SE_EEENSB_IJS1D_NSC_ILi4EEEEEES1I_EEENSB_IJS1M_NSB_IJSJ_NSC_ILi512EEEEEENSB_IJSZ_NSC_ILi2048EEEEEEEEEEEEEvEEEENS_8epilogue10collective6detail29Sm90TmaWarpSpecializedAdapterINS29_15DefaultEpilogueISN_NSB_IJNSB_IJllllEEESE_SZ_EEES2E_NS28_6thread17LinearCombinationISN_Li1EffLNS2F_9ScaleType4KindE0ELNS_15FloatRoundStyleE2ESN_EENS_4gemm15EpilogueDefaultEEEEEvvEEEEvNT_6ParamsE --------------------------
	.section	.text._ZN7cutlass13device_kernelINS_4conv6kernel13ConvUniversalINS1_16ConvProblemShapeILNS1_8OperatorE1ELi3EEENS1_10collective14CollectiveConvINS1_46MainloopSm90TmaGmmaWarpSpecializedImplicitGemmILS5_1ELi18ELi3EN4cute5tupleIJNSA_1CILi2EEENSC_ILi1EEESE_EEENS1_36KernelImplicitTmaWarpSpecializedSm90ELi1EEENSB_IJNSC_ILi128EEENSC_ILi64EEENSB_IJNSC_ILi32EEEEEEEEENS_6half_tESN_NSA_8TiledMMAINSA_8MMA_AtomIJNSA_4SM904GMMA25MMA_64x64x16_F32F16F16_SSILNSR_5MajorE0ELST_1ELNSR_7ScaleInE1ELSU_1EEEEEENSA_6LayoutINSB_IJSE_SE_SE_EEENSB_IJNSC_ILi0EEESZ_SZ_EEEEENSB_IJNSA_10UnderscoreES12_S12_EEEEENS7_6detail26Sm90ImplicitGemmTileTraitsINSA_20SM90_TMA_LOAD_IM2COLENSA_14ComposedLayoutINSA_7SwizzleILi2ELi4ELi3EEENSA_18smem_ptr_flag_bitsILi16EEENSX_INSB_IJNSB_IJNSC_ILi8EEENSC_ILi16EEEEEENSB_IJSK_SE_EEENSB_IJSE_NSC_ILi18EEEEEEEEENSB_IJNSB_IJSK_NSC_ILi256EEEEEENSB_IJSE_SZ_EEENSB_IJSZ_NSC_ILi4096EEEEEEEEEEEEEvEENS16_INSA_23SM90_TMA_LOAD_MULTICASTENS18_INS19_ILi3ELi4ELi3EEES1C_NSX_INSB_IJNSB_IJSJ_SE_EEENSB_IJS1D_NSC_ILi4EEEEEES1I_EEENSB_IJS1M_NSB_IJSJ_NSC_ILi512EEEEEENSB_IJSZ_NSC_ILi2048EEEEEEEEEEEEEvEEEENS_8epilogue10collective6detail29Sm90TmaWarpSpecializedAdapterINS29_15DefaultEpilogueISN_NSB_IJNSB_IJllllEEESE_SZ_EEES2E_NS28_6thread17LinearCombinationISN_Li1EffLNS2F_9ScaleType4KindE0ELNS_15FloatRoundStyleE2ESN_EENS_4gemm15EpilogueDefaultEEEEEvvEEEEvNT_6ParamsE,"ax",@progbits
	.align	128
.text._ZN7cutlass13device_kernelINS_4conv6kernel13ConvUniversalINS1_16ConvProblemShapeILNS1_8OperatorE1ELi3EEENS1_10collective14CollectiveConvINS1_46MainloopSm90TmaGmmaWarpSpecializedImplicitGemmILS5_1ELi18ELi3EN4cute5tupleIJNSA_1CILi2EEENSC_ILi1EEESE_EEENS1_36KernelImplicitTmaWarpSpecializedSm90ELi1EEENSB_IJNSC_ILi128EEENSC_ILi64EEENSB_IJNSC_ILi32EEEEEEEEENS_6half_tESN_NSA_8TiledMMAINSA_8MMA_AtomIJNSA_4SM904GMMA25MMA_64x64x16_F32F16F16_SSILNSR_5MajorE0ELST_1ELNSR_7ScaleInE1ELSU_1EEEEEENSA_6LayoutINSB_IJSE_SE_SE_EEENSB_IJNSC_ILi0EEESZ_SZ_EEEEENSB_IJNSA_10UnderscoreES12_S12_EEEEENS7_6detail26Sm90ImplicitGemmTileTraitsINSA_20SM90_TMA_LOAD_IM2COLENSA_14ComposedLayoutINSA_7SwizzleILi2ELi4ELi3EEENSA_18smem_ptr_flag_bitsILi16EEENSX_INSB_IJNSB_IJNSC_ILi8EEENSC_ILi16EEEEEENSB_IJSK_SE_EEENSB_IJSE_NSC_ILi18EEEEEEEEENSB_IJNSB_IJSK_NSC_ILi256EEEEEENSB_IJSE_SZ_EEENSB_IJSZ_NSC_ILi4096EEEEEEEEEEEEEvEENS16_INSA_23SM90_TMA_LOAD_MULTICASTENS18_INS19_ILi3ELi4ELi3EEES1C_NSX_INSB_IJNSB_IJSJ_SE_EEENSB_IJS1D_NSC_ILi4EEEEEES1I_EEENSB_IJS1M_NSB_IJSJ_NSC_ILi512EEEEEENSB_IJSZ_NSC_ILi2048EEEEEEEEEEEEEvEEEENS_8epilogue10collective6detail29Sm90TmaWarpSpecializedAdapterINS29_15DefaultEpilogueISN_NSB_IJNSB_IJllllEEESE_SZ_EEES2E_NS28_6thread17LinearCombinationISN_Li1EffLNS2F_9ScaleType4KindE0ELNS_15FloatRoundStyleE2ESN_EENS_4gemm15EpilogueDefaultEEEEEvvEEEEvNT_6ParamsE:
        .type           _ZN7cutlass13device_kernelINS_4conv6kernel13ConvUniversalINS1_16ConvProblemShapeILNS1_8OperatorE1ELi3EEENS1_10collective14CollectiveConvINS1_46MainloopSm90TmaGmmaWarpSpecializedImplicitGemmILS5_1ELi18ELi3EN4cute5tupleIJNSA_1CILi2EEENSC_ILi1EEESE_EEENS1_36KernelImplicitTmaWarpSpecializedSm90ELi1EEENSB_IJNSC_ILi128EEENSC_ILi64EEENSB_IJNSC_ILi32EEEEEEEEENS_6half_tESN_NSA_8TiledMMAINSA_8MMA_AtomIJNSA_4SM904GMMA25MMA_64x64x16_F32F16F16_SSILNSR_5MajorE0ELST_1ELNSR_7ScaleInE1ELSU_1EEEEEENSA_6LayoutINSB_IJSE_SE_SE_EEENSB_IJNSC_ILi0EEESZ_SZ_EEEEENSB_IJNSA_10UnderscoreES12_S12_EEEEENS7_6detail26Sm90ImplicitGemmTileTraitsINSA_20SM90_TMA_LOAD_IM2COLENSA_14ComposedLayoutINSA_7SwizzleILi2ELi4ELi3EEENSA_18smem_ptr_flag_bitsILi16EEENSX_INSB_IJNSB_IJNSC_ILi8EEENSC_ILi16EEEEEENSB_IJSK_SE_EEENSB_IJSE_NSC_ILi18EEEEEEEEENSB_IJNSB_IJSK_NSC_ILi256EEEEEENSB_IJSE_SZ_EEENSB_IJSZ_NSC_ILi4096EEEEEEEEEEEEEvEENS16_INSA_23SM90_TMA_LOAD_MULTICASTENS18_INS19_ILi3ELi4ELi3EEES1C_NSX_INSB_IJNSB_IJSJ_SE_EEENSB_IJS1D_NSC_ILi4EEEEEES1I_EEENSB_IJS1M_NSB_IJSJ_NSC_ILi512EEEEEENSB_IJSZ_NSC_ILi2048EEEEEEEEEEEEEvEEEENS_8epilogue10collective6detail29Sm90TmaWarpSpecializedAdapterINS29_15DefaultEpilogueISN_NSB_IJNSB_IJllllEEESE_SZ_EEES2E_NS28_6thread17LinearCombinationISN_Li1EffLNS2F_9ScaleType4KindE0ELNS_15FloatRoundStyleE2ESN_EENS_4gemm15EpilogueDefaultEEEEEvvEEEEvNT_6ParamsE,@function
        .size           _ZN7cutlass13device_kernelINS_4conv6kernel13ConvUniversalINS1_16ConvProblemShapeILNS1_8OperatorE1ELi3EEENS1_10collective14CollectiveConvINS1_46MainloopSm90TmaGmmaWarpSpecializedImplicitGemmILS5_1ELi18ELi3EN4cute5tupleIJNSA_1CILi2EEENSC_ILi1EEESE_EEENS1_36KernelImplicitTmaWarpSpecializedSm90ELi1EEENSB_IJNSC_ILi128EEENSC_ILi64EEENSB_IJNSC_ILi32EEEEEEEEENS_6half_tESN_NSA_8TiledMMAINSA_8MMA_AtomIJNSA_4SM904GMMA25MMA_64x64x16_F32F16F16_SSILNSR_5MajorE0ELST_1ELNSR_7ScaleInE1ELSU_1EEEEEENSA_6LayoutINSB_IJSE_SE_SE_EEENSB_IJNSC_ILi0EEESZ_SZ_EEEEENSB_IJNSA_10UnderscoreES12_S12_EEEEENS7_6detail26Sm90ImplicitGemmTileTraitsINSA_20SM90_TMA_LOAD_IM2COLENSA_14ComposedLayoutINSA_7SwizzleILi2ELi4ELi3EEENSA_18smem_ptr_flag_bitsILi16EEENSX_INSB_IJNSB_IJNSC_ILi8EEENSC_ILi16EEEEEENSB_IJSK_SE_EEENSB_IJSE_NSC_ILi18EEEEEEEEENSB_IJNSB_IJSK_NSC_ILi256EEEEEENSB_IJSE_SZ_EEENSB_IJSZ_NSC_ILi4096EEEEEEEEEEEEEvEENS16_INSA_23SM90_TMA_LOAD_MULTICASTENS18_INS19_ILi3ELi4ELi3EEES1C_NSX_INSB_IJNSB_IJSJ_SE_EEENSB_IJS1D_NSC_ILi4EEEEEES1I_EEENSB_IJS1M_NSB_IJSJ_NSC_ILi512EEEEEENSB_IJSZ_NSC_ILi2048EEEEEEEEEEEEEvEEEENS_8epilogue10collective6detail29Sm90TmaWarpSpecializedAdapterINS29_15DefaultEpilogueISN_NSB_IJNSB_IJllllEEESE_SZ_EEES2E_NS28_6thread17LinearCombinationISN_Li1EffLNS2F_9ScaleType4KindE0ELNS_15FloatRoundStyleE2ESN_EENS_4gemm15EpilogueDefaultEEEEEvvEEEEvNT_6ParamsE,(.L_x_176 - _ZN7cutlass13device_kernelINS_4conv6kernel13ConvUniversalINS1_16ConvProblemShapeILNS1_8OperatorE1ELi3EEENS1_10collective14CollectiveConvINS1_46MainloopSm90TmaGmmaWarpSpecializedImplicitGemmILS5_1ELi18ELi3EN4cute5tupleIJNSA_1CILi2EEENSC_ILi1EEESE_EEENS1_36KernelImplicitTmaWarpSpecializedSm90ELi1EEENSB_IJNSC_ILi128EEENSC_ILi64EEENSB_IJNSC_ILi32EEEEEEEEENS_6half_tESN_NSA_8TiledMMAINSA_8MMA_AtomIJNSA_4SM904GMMA25MMA_64x64x16_F32F16F16_SSILNSR_5MajorE0ELST_1ELNSR_7ScaleInE1ELSU_1EEEEEENSA_6LayoutINSB_IJSE_SE_SE_EEENSB_IJNSC_ILi0EEESZ_SZ_EEEEENSB_IJNSA_10UnderscoreES12_S12_EEEEENS7_6detail26Sm90ImplicitGemmTileTraitsINSA_20SM90_TMA_LOAD_IM2COLENSA_14ComposedLayoutINSA_7SwizzleILi2ELi4ELi3EEENSA_18smem_ptr_flag_bitsILi16EEENSX_INSB_IJNSB_IJNSC_ILi8EEENSC_ILi16EEEEEENSB_IJSK_SE_EEENSB_IJSE_NSC_ILi18EEEEEEEEENSB_IJNSB_IJSK_NSC_ILi256EEEEEENSB_IJSE_SZ_EEENSB_IJSZ_NSC_ILi4096EEEEEEEEEEEEEvEENS16_INSA_23SM90_TMA_LOAD_MULTICASTENS18_INS19_ILi3ELi4ELi3EEES1C_NSX_INSB_IJNSB_IJSJ_SE_EEENSB_IJS1D_NSC_ILi4EEEEEES1I_EEENSB_IJS1M_NSB_IJSJ_NSC_ILi512EEEEEENSB_IJSZ_NSC_ILi2048EEEEEEEEEEEEEvEEEENS_8epilogue10collective6detail29Sm90TmaWarpSpecializedAdapterINS29_15DefaultEpilogueISN_NSB_IJNSB_IJllllEEESE_SZ_EEES2E_NS28_6thread17LinearCombinationISN_Li1EffLNS2F_9ScaleType4KindE0ELNS_15FloatRoundStyleE2ESN_EENS_4gemm15EpilogueDefaultEEEEEvvEEEEvNT_6ParamsE)
        .other          _ZN7cutlass13device_kernelINS_4conv6kernel13ConvUniversalINS1_16ConvProblemShapeILNS1_8OperatorE1ELi3EEENS1_10collective14CollectiveConvINS1_46MainloopSm90TmaGmmaWarpSpecializedImplicitGemmILS5_1ELi18ELi3EN4cute5tupleIJNSA_1CILi2EEENSC_ILi1EEESE_EEENS1_36KernelImplicitTmaWarpSpecializedSm90ELi1EEENSB_IJNSC_ILi128EEENSC_ILi64EEENSB_IJNSC_ILi32EEEEEEEEENS_6half_tESN_NSA_8TiledMMAINSA_8MMA_AtomIJNSA_4SM904GMMA25MMA_64x64x16_F32F16F16_SSILNSR_5MajorE0ELST_1ELNSR_7ScaleInE1ELSU_1EEEEEENSA_6LayoutINSB_IJSE_SE_SE_EEENSB_IJNSC_ILi0EEESZ_SZ_EEEEENSB_IJNSA_10UnderscoreES12_S12_EEEEENS7_6detail26Sm90ImplicitGemmTileTraitsINSA_20SM90_TMA_LOAD_IM2COLENSA_14ComposedLayoutINSA_7SwizzleILi2ELi4ELi3EEENSA_18smem_ptr_flag_bitsILi16EEENSX_INSB_IJNSB_IJNSC_ILi8EEENSC_ILi16EEEEEENSB_IJSK_SE_EEENSB_IJSE_NSC_ILi18EEEEEEEEENSB_IJNSB_IJSK_NSC_ILi256EEEEEENSB_IJSE_SZ_EEENSB_IJSZ_NSC_ILi4096EEEEEEEEEEEEEvEENS16_INSA_23SM90_TMA_LOAD_MULTICASTENS18_INS19_ILi3ELi4ELi3EEES1C_NSX_INSB_IJNSB_IJSJ_SE_EEENSB_IJS1D_NSC_ILi4EEEEEES1I_EEENSB_IJS1M_NSB_IJSJ_NSC_ILi512EEEEEENSB_IJSZ_NSC_ILi2048EEEEEEEEEEEEEvEEEENS_8epilogue10collective6detail29Sm90TmaWarpSpecializedAdapterINS29_15DefaultEpilogueISN_NSB_IJNSB_IJllllEEESE_SZ_EEES2E_NS28_6thread17LinearCombinationISN_Li1EffLNS2F_9ScaleType4KindE0ELNS_15FloatRoundStyleE2ESN_EENS_4gemm15EpilogueDefaultEEEEEvvEEEEvNT_6ParamsE,@"STO_CUDA_ENTRY STV_DEFAULT"
_ZN7cutlass13device_kernelINS_4conv6kernel13ConvUniversalINS1_16ConvProblemShapeILNS1_8OperatorE1ELi3EEENS1_10collective14CollectiveConvINS1_46MainloopSm90TmaGmmaWarpSpecializedImplicitGemmILS5_1ELi18ELi3EN4cute5tupleIJNSA_1CILi2EEENSC_ILi1EEESE_EEENS1_36KernelImplicitTmaWarpSpecializedSm90ELi1EEENSB_IJNSC_ILi128EEENSC_ILi64EEENSB_IJNSC_ILi32EEEEEEEEENS_6half_tESN_NSA_8TiledMMAINSA_8MMA_AtomIJNSA_4SM904GMMA25MMA_64x64x16_F32F16F16_SSILNSR_5MajorE0ELST_1ELNSR_7ScaleInE1ELSU_1EEEEEENSA_6LayoutINSB_IJSE_SE_SE_EEENSB_IJNSC_ILi0EEESZ_SZ_EEEEENSB_IJNSA_10UnderscoreES12_S12_EEEEENS7_6detail26Sm90ImplicitGemmTileTraitsINSA_20SM90_TMA_LOAD_IM2COLENSA_14ComposedLayoutINSA_7SwizzleILi2ELi4ELi3EEENSA_18smem_ptr_flag_bitsILi16EEENSX_INSB_IJNSB_IJNSC_ILi8EEENSC_ILi16EEEEEENSB_IJSK_SE_EEENSB_IJSE_NSC_ILi18EEEEEEEEENSB_IJNSB_IJSK_NSC_ILi256EEEEEENSB_IJSE_SZ_EEENSB_IJSZ_NSC_ILi4096EEEEEEEEEEEEEvEENS16_INSA_23SM90_TMA_LOAD_MULTICASTENS18_INS19_ILi3ELi4ELi3EEES1C_NSX_INSB_IJNSB_IJSJ_SE_EEENSB_IJS1D_NSC_ILi4EEEEEES1I_EEENSB_IJS1M_NSB_IJSJ_NSC_ILi512EEEEEENSB_IJSZ_NSC_ILi2048EEEEEEEEEEEEEvEEEENS_8epilogue10collective6detail29Sm90TmaWarpSpecializedAdapterINS29_15DefaultEpilogueISN_NSB_IJNSB_IJllllEEESE_SZ_EEES2E_NS28_6thread17LinearCombinationISN_Li1EffLNS2F_9ScaleType4KindE0ELNS_15FloatRoundStyleE2ESN_EENS_4gemm15EpilogueDefaultEEEEEvvEEEEvNT_6ParamsE:
[----:B------:R-:W-:Y:S01]  /*0000*/  LDC R1, c[0x0][0x28] ;  /* 0x00000a00ff017b82 */ /* 0x000fe20000000800 */
[----:B------:R-:W0:Y:S01]  /*0010*/  S2R R10, SR_TID.X ;  /* 0x00000000000a7919 */ /* 0x000e220000002100 */
[----:B------:R-:W-:Y:S01]  /*0020*/  ELECT P0, URZ, PT ;  /* 0x00000000003f782f */ /* 0x000fe20003800000 */
[----:B------:R-:W-:Y:S01]  /*0030*/  BSSY B0, `(.L_x_0) ;  /* 0x0000010000007945 */ /* 0x000fe20003800000 */
[----:B------:R-:W1:Y:S01]  /*0040*/  S2R R11, SR_CTAID.X ;  /* 0x00000000000b7919 */ /* 0x000e620000002500 */
[--C-:B0-----:R-:W-:Y:S02]  /*0050*/  SHF.R.U32.HI R0, RZ, 0x5, R10.reuse ;  /* 0x00000005ff007819 */ /* 0x101fe4000001160a */
[----:B------:R-:W-:-:S03]  /*0060*/  SHF.R.U32.HI R2, RZ, 0x7, R10 ;  /* 0x00000007ff027819 */ /* 0x000fc6000001160a */
[----:B------:R-:W0:Y:S04]  /*0070*/  SHFL.IDX PT, R3, R0, RZ, 0x1f ;  /* 0x00001fff00037589 */ /* 0x000e2800000e0000 */
[----:B------:R2:W3:Y:S01]  /*0080*/  SHFL.IDX PT, R9, R2, RZ, 0x1f ;  /* 0x00001fff02097589 */ /* 0x0004e200000e0000 */
[----:B0-----:R-:W-:-:S13]  /*0090*/  ISETP.NE.OR P0, PT, R3, RZ, !P0 ;  /* 0x000000ff0300720c */ /* 0x001fda0004705670 */
[----:B-123--:R-:W-:Y:S05]  /*00a0*/  @P0 BRA `(.L_x_1) ;  /* 0x0000000000200947 */ /* 0x00efea0003800000 */
[----:B------:R-:W-:Y:S02]  /*00b0*/  ULDC.64 UR4, c[0x0][0x198] ;  /* 0x0000660000047ab9 */ /* 0x000fe40000000a00 */
[----:B------:R-:W-:Y:S02]  /*00c0*/  UIADD3 UR6, UP0, UR4, 0xf0, URZ ;  /* 0x000000f004067890 */ /* 0x000fe4000ff1e03f */
[----:B------:R-:W-:Y:S02]  /*00d0*/  UIADD3 UR4, UP1, UR4, 0x270, URZ ;  /* 0x0000027004047890 */ /* 0x000fe4000ff3e03f */
[----:B------:R-:W-:Y:S02]  /*00e0*/  UIADD3.X UR7, URZ, UR5, URZ, UP0, !UPT ;  /* 0x000000053f077290 */ /* 0x000fe400087fe43f */
[----:B------:R-:W-:-:S07]  /*00f0*/  UIADD3.X UR5, URZ, UR5, URZ, UP1, !UPT ;  /* 0x000000053f057290 */ /* 0x000fce0008ffe43f */
[----:B------:R0:W-:Y:S02]  /*0100*/  UTMACCTL.PF [UR6] ;  /* 0x00000000060079b9 */ /* 0x0001e40008040000 */
[----:B------:R0:W-:Y:S02]  /*0110*/  UTMACCTL.PF [UR4] ;  /* 0x00000000040079b9 */ /* 0x0001e40008040000 */
[----:B0-----:R-:W-:Y:S01]  /*0120*/  NOP ;  /* 0x0000000000007918 */ /* 0x001fe20000000000 */
.L_x_1:
[----:B------:R-:W-:Y:S05]  /*0130*/  BSYNC B0 ;  /* 0x0000000000007941 */ /* 0x000fea0003800000 */
.L_x_0:
[----:B------:R-:W0:Y:S01]  /*0140*/  SHFL.IDX PT, R0, R0, RZ, 0x1f ;  /* 0x00001fff00007589 */ /* 0x000e2200000e0000 */
[----:B------:R-:W-:Y:S02]  /*0150*/  SHF.R.S32.HI R5, RZ, 0x1f, R10 ;  /* 0x0000001fff057819 */ /* 0x000fe4000001140a */
[----:B------:R-:W-:Y:S01]  /*0160*/  I2FP.F32.U32 R6, R11 ;  /* 0x0000000b00067245 */ /* 0x000fe20000201000 */
[----:B------:R-:W1:Y:S01]  /*0170*/  S2R R12, SR_CTAID.Y ;  /* 0x00000000000c7919 */ /* 0x000e620000002600 */
[----:B------:R-:W-:-:S04]  /*0180*/  LEA.HI R5, R5, R10, RZ, 0x7 ;  /* 0x0000000a05057211 */ /* 0x000fc800078f38ff */
[----:B------:R-:W-:-:S05]  /*0190*/  LOP3.LUT R5, R5, 0xffffff80, RZ, 0xc0, !PT ;  /* 0xffffff8005057812 */ /* 0x000fca00078ec0ff */
[----:B------:R-:W-:-:S05]  /*01a0*/  IMAD.IADD R13, R10, 0x1, -R5 ;  /* 0x000000010a0d7824 */ /* 0x000fca00078e0a05 */
[----:B------:R-:W-:-:S04]  /*01b0*/  SHF.R.S32.HI R2, RZ, 0x1f, R13 ;  /* 0x0000001fff027819 */ /* 0x000fc8000001140d */
[----:B------:R-:W-:Y:S02]  /*01c0*/  LEA.HI R2, R2, R13, RZ, 0x3 ;  /* 0x0000000d02027211 */ /* 0x000fe400078f18ff */
[----:B0-----:R-:W-:Y:S02]  /*01d0*/  ISETP.NE.AND P0, PT, R0, RZ, PT ;  /* 0x000000ff0000720c */ /* 0x001fe40003f05270 */
[--C-:B------:R-:W-:Y:S02]  /*01e0*/  SHF.R.S32.HI R4, RZ, 0x3, R2.reuse ;  /* 0x00000003ff047819 */ /* 0x100fe40000011402 */
[----:B------:R-:W-:Y:S02]  /*01f0*/  SHF.R.S32.HI R5, RZ, 0x1f, R2 ;  /* 0x0000001fff057819 */ /* 0x000fe40000011402 */
[----:B------:R-:W-:-:S07]  /*0200*/  SHF.R.S32.HI R7, RZ, 0x1f, R0 ;  /* 0x0000001fff077819 */ /* 0x000fce0000011400 */
[----:B-1----:R-:W-:Y:S05]  /*0210*/  @P0 BRA `(.L_x_2) ;  /* 0x0000000000d40947 */ /* 0x002fea0003800000 */
[----:B------:R-:W-:Y:S01]  /*0220*/  ELECT P0, URZ, PT ;  /* 0x00000000003f782f */ /* 0x000fe20003800000 */
[----:B------:R-:W-:-:S12]  /*0230*/  BSSY B0, `(.L_x_2) ;  /* 0x0000033000007945 */ /* 0x000fd80003800000 */
[----:B------:R-:W-:Y:S05]  /*0240*/  @!P0 BRA `(.L_x_3) ;  /* 0x0000000000c48947 */ /* 0x000fea0003800000 */
[----:B------:R-:W0:Y:S01]  /*0250*/  S2UR UR8, SR_CgaCtaId ;  /* 0x00000000000879c3 */ /* 0x000e220000008800 */
[----:B------:R-:W-:Y:S01]  /*0260*/  UMOV UR4, 0x400 ;  /* 0x0000040000047882 */ /* 0x000fe20000000000 */
[----:B------:R-:W-:Y:S01]  /*0270*/  UMOV UR5, 0x1 ;  /* 0x0000000100057882 */ /* 0x000fe20000000000 */
[----:B------:R-:W-:Y:S02]  /*0280*/  UMOV UR6, 0x2 ;  /* 0x0000000200067882 */ /* 0x000fe40000000000 */
[----:B------:R-:W-:-:S04]  /*0290*/  UIADD3 UR6, -UR6, 0x100000, URZ ;  /* 0x0010000006067890 */ /* 0x000fc8000fffe13f */
[----:B------:R-:W-:Y:S02]  /*02a0*/  USHF.L.U32 UR7, UR6, 0xb, URZ ;  /* 0x0000000b06077899 */ /* 0x000fe4000800063f */
[----:B------:R-:W-:Y:S02]  /*02b0*/  USHF.L.U32 UR6, UR6, 0x1, URZ ;  /* 0x0000000106067899 */ /* 0x000fe4000800063f */
[----:B0-----:R-:W-:Y:S02]  /*02c0*/  ULEA UR8, UR8, UR4, 0x18 ;  /* 0x0000000408087291 */ /* 0x001fe4000f8ec03f */
[----:B------:R-:W-:-:S04]  /*02d0*/  UIADD3 UR4, -UR5, 0x100000, URZ ;  /* 0x0010000005047890 */ /* 0x000fc8000fffe13f */
[----:B------:R-:W-:Y:S02]  /*02e0*/  USHF.L.U32 UR5, UR4, 0xb, URZ ;  /* 0x0000000b04057899 */ /* 0x000fe4000800063f */
[----:B------:R-:W-:Y:S01]  /*02f0*/  USHF.L.U32 UR4, UR4, 0x1, URZ ;  /* 0x0000000104047899 */ /* 0x000fe2000800063f */
[----:B------:R-:W0:Y:S11]  /*0300*/  FENCE.VIEW.ASYNC.S ;  /* 0x00000000000073c6 */ /* 0x000e360000000000 */
[----:B0-----:R0:W1:Y:S01]  /*0310*/  SYNCS.EXCH.64 URZ, [UR8+0x36000], UR4 ;  /* 0x03600004083f75b2 */ /* 0x0010620008000100 */
[----:B------:R0:W2:Y:S01]  /*0320*/  SYNCS.EXCH.64 URZ, [UR8+0x36090], UR6 ;  /* 0x03609006083f75b2 */ /* 0x0000a20008000100 */
[----:B------:R0:W3:Y:S01]  /*0330*/  SYNCS.EXCH.64 URZ, [UR8+0x36008], UR4 ;  /* 0x03600804083f75b2 */ /* 0x0000e20008000100 */
[----:B------:R0:W4:Y:S01]  /*0340*/  SYNCS.EXCH.64 URZ, [UR8+0x36098], UR6 ;  /* 0x03609806083f75b2 */ /* 0x0001220008000100 */
[----:B------:R0:W0:Y:S01]  /*0350*/  SYNCS.EXCH.64 URZ, [UR8+0x36010], UR4 ;  /* 0x03601004083f75b2 */ /* 0x0000220008000100 */
        /* <DEDUP_REMOVED lines=31> */
[----:B-1234-:R-:W-:Y:S01]  /*0550*/  NOP ;  /* 0x0000000000007918 */ /* 0x01efe20000000000 */
.L_x_3:
[----:B0-----:R-:W-:Y:S05]  /*0560*/  BSYNC B0 ;  /* 0x0000000000007941 */ /* 0x001fea0003800000 */
.L_x_2:
[----:B------:R-:W-:Y:S01]  /*0570*/  ULDC UR4, c[0x0][0x150] ;  /* 0x0000540000047ab9 */ /* 0x000fe20000000800 */
[----:B------:R-:W-:Y:S01]  /*0580*/  LEA.HI R5, R5, R4, RZ, 0x2 ;  /* 0x0000000405057211 */ /* 0x000fe200078f10ff */
[----:B------:R-:W-:Y:S01]  /*0590*/  FMUL R6, R6, UR4 ;  /* 0x0000000406067c20 */ /* 0x000fe20008400000 */
[----:B------:R-:W-:Y:S01]  /*05a0*/  LEA.HI R7, R7, R0, RZ, 0x2 ;  /* 0x0000000007077211 */ /* 0x000fe200078f10ff */
[----:B------:R-:W-:Y:S01]  /*05b0*/  ULDC UR4, c[0x0][0x154] ;  /* 0x0000550000047ab9 */ /* 0x000fe20000000800 */
[----:B------:R-:W-:Y:S01]  /*05c0*/  LOP3.LUT R5, R5, 0xfffffffc, RZ, 0xc0, !PT ;  /* 0xfffffffc05057812 */ /* 0x000fe200078ec0ff */
[----:B------:R-:W0:Y:S01]  /*05d0*/  LDC R14, c[0x0][0x140] ;  /* 0x00005000ff0e7b82 */ /* 0x000e220000000800 */
[----:B------:R-:W-:Y:S01]  /*05e0*/  LOP3.LUT R7, R7, 0x3ffffffc, RZ, 0xc0, !PT ;  /* 0x3ffffffc07077812 */ /* 0x000fe200078ec0ff */
[----:B------:R-:W1:Y:S01]  /*05f0*/  F2I.U32.TRUNC.NTZ R6, R6 ;  /* 0x0000000600067305 */ /* 0x000e62000020f000 */
[----:B------:R-:W-:Y:S01]  /*0600*/  I2FP.F32.U32 R2, R12 ;  /* 0x0000000c00027245 */ /* 0x000fe20000201000 */
[----:B------:R-:W-:Y:S01]  /*0610*/  IMAD.IADD R5, R4, 0x1, -R5 ;  /* 0x0000000104057824 */ /* 0x000fe200078e0a05 */
[----:B------:R-:W-:Y:S01]  /*0620*/  LOP3.LUT P0, RZ, R13, 0x7, RZ, 0xc0, !PT ;  /* 0x000000070dff7812 */ /* 0x000fe2000780c0ff */
[----:B------:R-:W-:Y:S01]  /*0630*/  IMAD.IADD R0, R0, 0x1, -R7 ;  /* 0x0000000100007824 */ /* 0x000fe200078e0a07 */
[----:B------:R-:W-:Y:S01]  /*0640*/  ISETP.NE.AND P3, PT, R9, 0x1, PT ;  /* 0x000000010900780c */ /* 0x000fe20003f65270 */
[----:B------:R-:W-:Y:S01]  /*0650*/  FMUL R8, R2, UR4 ;  /* 0x0000000402087c20 */ /* 0x000fe20008400000 */
[----:B------:R-:W-:Y:S01]  /*0660*/  ULDC UR4, c[0x0][0x144] ;  /* 0x0000510000047ab9 */ /* 0x000fe20000000800 */
[----:B------:R-:W-:Y:S01]  /*0670*/  IMAD R5, R0, 0x4, R5 ;  /* 0x0000000400057824 */ /* 0x000fe200078e0205 */
[----:B------:R-:W-:Y:S01]  /*0680*/  NOP ;  /* 0x0000000000007918 */ /* 0x000fe20000000000 */
[----:B------:R-:W-:-:S02]  /*0690*/  NOP ;  /* 0x0000000000007918 */ /* 0x000fc40000000000 */
[----:B------:R-:W2:Y:S01]  /*06a0*/  F2I.U32.TRUNC.NTZ R8, R8 ;  /* 0x0000000800087305 */ /* 0x000ea2000020f000 */
[----:B------:R-:W-:Y:S01]  /*06b0*/  LEA.HI R0, R5, R5, RZ, 0x1 ;  /* 0x0000000505007211 */ /* 0x000fe200078f08ff */
[----:B-1----:R-:W-:-:S03]  /*06c0*/  IMAD.MOV R2, RZ, RZ, -R6 ;  /* 0x000000ffff027224 */ /* 0x002fc600078e0a06 */
[----:B------:R-:W-:Y:S01]  /*06d0*/  LOP3.LUT R0, R0, 0xfffffffe, RZ, 0xc0, !PT ;  /* 0xfffffffe00007812 */ /* 0x000fe200078ec0ff */
[----:B------:R-:W-:Y:S01]  /*06e0*/  IMAD R7, R2, UR4, R11 ;  /* 0x0000000402077c24 */ /* 0x000fe2000f8e020b */
[----:B------:R-:W-:Y:S01]  /*06f0*/  ULDC UR4, c[0x0][0x148] ;  /* 0x0000520000047ab9 */ /* 0x000fe20000000800 */
[C---:B------:R-:W-:Y:S01]  /*0700*/  IMAD.SHL.U32 R2, R5.reuse, 0x4, RZ ;  /* 0x0000000405027824 */ /* 0x040fe200078e00ff */
[----:B0-----:R-:W-:Y:S01]  /*0710*/  ISETP.EQ.U32.AND P1, PT, R14, 0x1, PT ;  /* 0x000000010e00780c */ /* 0x001fe20003f22070 */
[----:B------:R-:W-:-:S03]  /*0720*/  IMAD.IADD R0, R5, 0x1, -R0 ;  /* 0x0000000105007824 */ /* 0x000fc600078e0a00 */
[----:B------:R-:W-:Y:S01]  /*0730*/  LOP3.LUT R2, R5, 0xc, R2, 0x78, !PT ;  /* 0x0000000c05027812 */ /* 0x000fe200078e7802 */
[----:B--2---:R-:W-:Y:S01]  /*0740*/  IMAD.MOV R5, RZ, RZ, -R8 ;  /* 0x000000ffff057224 */ /* 0x004fe200078e0a08 */
[----:B------:R-:W-:Y:S02]  /*0750*/  ISETP.NE.AND P4, PT, R0, R7, PT ;  /* 0x000000070000720c */ /* 0x000fe40003f85270 */
[----:B------:R-:W-:Y:S01]  /*0760*/  SHF.R.S32.HI R0, RZ, 0x1f, R3 ;  /* 0x0000001fff007819 */ /* 0x000fe20000011403 */
[----:B------:R-:W-:Y:S01]  /*0770*/  IMAD R5, R5, UR4, R12 ;  /* 0x0000000405057c24 */ /* 0x000fe2000f8e020c */
[----:B------:R-:W-:Y:S02]  /*0780*/  ISETP.LT.U32.AND P0, PT, R2, 0x2, !P0 ;  /* 0x000000020200780c */ /* 0x000fe40004701070 */
[----:B------:R-:W-:-:S04]  /*0790*/  LEA.HI R0, R0, R3, RZ, 0x2 ;  /* 0x0000000300007211 */ /* 0x000fc800078f10ff */
[----:B------:R-:W-:-:S03]  /*07a0*/  LOP3.LUT R0, R0, 0xfffffffc, RZ, 0xc0, !PT ;  /* 0xfffffffc00007812 */ /* 0x000fc600078ec0ff */
[----:B------:R-:W-:Y:S02]  /*07b0*/  @P4 LEA.HI R4, R2, R2, RZ, 0x1 ;  /* 0x0000000202044211 */ /* 0x000fe400078f08ff */
[----:B------:R-:W-:Y:S02]  /*07c0*/  IMAD.IADD R8, R3, 0x1, -R0 ;  /* 0x0000000103087824 */ /* 0x000fe400078e0a00 */
[----:B------:R-:W-:-:S03]  /*07d0*/  @P4 SHF.R.S32.HI R4, RZ, 0x1, R4 ;  /* 0x00000001ff044819 */ /* 0x000fc60000011404 */
[----:B------:R-:W-:Y:S02]  /*07e0*/  LOP3.LUT P2, RZ, R9, R8, RZ, 0xfc, !PT ;  /* 0x0000000809ff7212 */ /* 0x000fe4000784fcff */
[----:B------:R-:W-:Y:S01]  /*07f0*/  @P4 ISETP.NE.AND P5, PT, R4, R5, PT ;  /* 0x000000050400420c */ /* 0x000fe20003fa5270 */
[----:B------:R-:W-:Y:S01]  /*0800*/  IMAD.MOV.U32 R4, RZ, RZ, 0x1 ;  /* 0x00000001ff047424 */ /* 0x000fe200078e00ff */
[----:B------:R-:W-:Y:S02]  /*0810*/  SEL R3, RZ, 0x1, P2 ;  /* 0x00000001ff037807 */ /* 0x000fe40001000000 */
[----:B------:R-:W-:Y:S02]  /*0820*/  SEL R5, RZ, 0x1, !P0 ;  /* 0x00000001ff057807 */ /* 0x000fe40004000000 */
[----:B------:R-:W-:Y:S02]  /*0830*/  @P4 SEL R4, RZ, 0x1, P5 ;  /* 0x00000001ff044807 */ /* 0x000fe40002800000 */
[----:B------:R-:W-:-:S02]  /*0840*/  SEL R3, R3, 0x2, P3 ;  /* 0x0000000203037807 */ /* 0x000fc40001800000 */
[----:B------:R-:W-:Y:S01]  /*0850*/  LOP3.LUT R4, R4, R5, RZ, 0xc0, !PT ;  /* 0x0000000504047212 */ /* 0x000fe200078ec0ff */
[----:B------:R-:W-:Y:S06]  /*0860*/  @!P1 BRA `(.L_x_4) ;  /* 0x0000000000089947 */ /* 0x000fec0003800000 */
[----:B------:R-:W-:Y:S01]  /*0870*/  UCGABAR_ARV ;  /* 0x00000000000079c7 */ /* 0x000fe20008000000 */
[----:B------:R-:W-:Y:S05]  /*0880*/  BRA `(.L_x_5) ;  /* 0x0000000000047947 */ /* 0x000fea0003800000 */
.L_x_4:
[----:B------:R-:W-:Y:S01]  /*0890*/  NOP ;  /* 0x0000000000007918 */ /* 0x000fe20000000000 */
.L_x_5:
[----:B------:R-:W-:Y:S01]  /*08a0*/  ULDC.64 UR4, c[0x0][0x618] ;  /* 0x0001860000047ab9 */ /* 0x000fe20000000a00 */
[----:B------:R-:W-:Y:S01]  /*08b0*/  ULDC.64 UR12, c[0x0][0x208] ;  /* 0x00008200000c7ab9 */ /* 0x000fe20000000a00 */
[----:B------:R-:W-:-:S04]  /*08c0*/  ISETP.NE.U32.AND P0, PT, RZ, UR4, PT ;  /* 0x00000004ff007c0c */ /* 0x000fc8000bf05070 */
[----:B------:R-:W-:-:S13]  /*08d0*/  ISETP.NE.AND.EX P0, PT, RZ, UR5, PT, P0 ;  /* 0x00000005ff007c0c */ /* 0x000fda000bf05300 */
[----:B------:R-:W-:Y:S05]  /*08e0*/  @!P0 BRA `(.L_x_6) ;  /* 0x00000000001c8947 */ /* 0x000fea0003800000 */
[----:B------:R-:W0:Y:S02]  /*08f0*/  LDC.64 R6, c[0x0][0x618] ;  /* 0x00018600ff067b82 */ /* 0x000e240000000a00 */
[----:B0-----:R-:W2:Y:S02]  /*0900*/  LDG.E.64 R6, desc[UR12][R6.64] ;  /* 0x0000000c06067981 */ /* 0x001ea4000c1e1b00 */
[----:B--2---:R-:W-:-:S04]  /*0910*/  ISETP.NE.U32.AND P0, PT, R6, RZ, PT ;  /* 0x000000ff0600720c */ /* 0x004fc80003f05070 */
[----:B------:R-:W-:-:S13]  /*0920*/  ISETP.NE.AND.EX P0, PT, R7, RZ, PT, P0 ;  /* 0x000000ff0700720c */ /* 0x000fda0003f05300 */
[----:B------:R-:W-:Y:S05]  /*0930*/  @!P0 BRA `(.L_x_6) ;  /* 0x0000000000088947 */ /* 0x000fea0003800000 */
[----:B------:R0:W5:Y:S01]  /*0940*/  LD.E R0, desc[UR12][R6.64] ;  /* 0x0000000c06007980 */ /* 0x000162000c101900 */
[----:B------:R-:W-:Y:S05]  /*0950*/  BRA `(.L_x_7) ;  /* 0x0000000000207947 */ /* 0x000fea0003800000 */
.L_x_6:
[----:B------:R-:W-:Y:S02]  /*0960*/  ULDC.64 UR4, c[0x0][0x608] ;  /* 0x0001820000047ab9 */ /* 0x000fe40000000a00 */
[----:B------:R-:W-:-:S04]  /*0970*/  ISETP.NE.U32.AND P0, PT, RZ, UR4, PT ;  /* 0x00000004ff007c0c */ /* 0x000fc8000bf05070 */
[----:B------:R-:W-:-:S13]  /*0980*/  ISETP.NE.AND.EX P0, PT, RZ, UR5, PT, P0 ;  /* 0x00000005ff007c0c */ /* 0x000fda000bf05300 */
[----:B------:R-:W-:Y:S05]  /*0990*/  @!P0 BRA `(.L_x_8) ;  /* 0x00000000000c8947 */ /* 0x000fea0003800000 */
[----:B------:R-:W0:Y:S02]  /*09a0*/  LDC.64 R6, c[0x0][0x608] ;  /* 0x00018200ff067b82 */ /* 0x000e240000000a00 */
[----:B0-----:R1:W5:Y:S01]  /*09b0*/  LDG.E R0, desc[UR12][R6.64] ;  /* 0x0000000c06007981 */ /* 0x001362000c1e1900 */
[----:B------:R-:W-:Y:S05]  /*09c0*/  BRA `(.L_x_7) ;  /* 0x0000000000047947 */ /* 0x000fea0003800000 */
.L_x_8:
[----:B------:R-:W2:Y:S02]  /*09d0*/  LDC R0, c[0x0][0x600] ;  /* 0x00018000ff007b82 */ /* 0x000ea40000000800 */
.L_x_7:
[----:B------:R-:W-:Y:S02]  /*09e0*/  ULDC.64 UR4, c[0x0][0x620] ;  /* 0x0001880000047ab9 */ /* 0x000fe40000000a00 */
[----:B------:R-:W-:-:S04]  /*09f0*/  ISETP.NE.U32.AND P0, PT, RZ, UR4, PT ;  /* 0x00000004ff007c0c */ /* 0x000fc8000bf05070 */
[----:B------:R-:W-:-:S13]  /*0a00*/  ISETP.NE.AND.EX P0, PT, RZ, UR5, PT, P0 ;  /* 0x00000005ff007c0c */ /* 0x000fda000bf05300 */
[----:B------:R-:W-:Y:S05]  /*0a10*/  @!P0 BRA `(.L_x_9) ;  /* 0x00000000001c8947 */ /* 0x000fea0003800000 */
[----:B01----:R-:W0:Y:S02]  /*0a20*/  LDC.64 R6, c[0x0][0x620] ;  /* 0x00018800ff067b82 */ /* 0x003e240000000a00 */
[----:B0-----:R-:W3:Y:S02]  /*0a30*/  LDG.E.64 R6, desc[UR12][R6.64] ;  /* 0x0000000c06067981 */ /* 0x001ee4000c1e1b00 */
[----:B---3--:R-:W-:-:S04]  /*0a40*/  ISETP.NE.U32.AND P0, PT, R6, RZ, PT ;  /* 0x000000ff0600720c */ /* 0x008fc80003f05070 */
[----:B------:R-:W-:-:S13]  /*0a50*/  ISETP.NE.AND.EX P0, PT, R7, RZ, PT, P0 ;  /* 0x000000ff0700720c */ /* 0x000fda0003f05300 */
[----:B------:R-:W-:Y:S05]  /*0a60*/  @!P0 BRA `(.L_x_9) ;  /* 0x0000000000088947 */ /* 0x000fea0003800000 */
[----:B------:R0:W5:Y:S01]  /*0a70*/  LD.E R14, desc[UR12][R6.64] ;  /* 0x0000000c060e7980 */ /* 0x000162000c101900 */
[----:B------:R-:W-:Y:S05]  /*0a80*/  BRA `(.L_x_10) ;  /* 0x0000000000207947 */ /* 0x000fea0003800000 */
.L_x_9:
[----:B------:R-:W-:Y:S02]  /*0a90*/  ULDC.64 UR4, c[0x0][0x610] ;  /* 0x0001840000047ab9 */ /* 0x000fe40000000a00 */
[----:B------:R-:W-:-:S04]  /*0aa0*/  ISETP.NE.U32.AND P0, PT, RZ, UR4, PT ;  /* 0x00000004ff007c0c */ /* 0x000fc8000bf05070 */
[----:B------:R-:W-:-:S13]  /*0ab0*/  ISETP.NE.AND.EX P0, PT, RZ, UR5, PT, P0 ;  /* 0x00000005ff007c0c */ /* 0x000fda000bf05300 */
[----:B------:R-:W-:Y:S05]  /*0ac0*/  @!P0 BRA `(.L_x_11) ;  /* 0x00000000000c8947 */ /* 0x000fea0003800000 */
[----:B------:R-:W3:Y:S02]  /*0ad0*/  LDC.64 R14, c[0x0][0x610] ;  /* 0x00018400ff0e7b82 */ /* 0x000ee40000000a00 */
[----:B---3--:R3:W5:Y:S01]  /*0ae0*/  LDG.E R14, desc[UR12][R14.64] ;  /* 0x0000000c0e0e7981 */ /* 0x008762000c1e1900 */
[----:B------:R-:W-:Y:S05]  /*0af0*/  BRA `(.L_x_10) ;  /* 0x0000000000047947 */ /* 0x000fea0003800000 */
.L_x_11:
[----:B------:R-:W4:Y:S02]  /*0b00*/  LDC R14, c[0x0][0x604] ;  /* 0x00018100ff0e7b82 */ /* 0x000f240000000800 */
.L_x_10:
[----:B------:R-:W1:Y:S01]  /*0b10*/  LDC R5, c[0x0][0x3e8] ;  /* 0x0000fa00ff057b82 */ /* 0x000e620000000800 */
[----:B------:R-:W-:Y:S01]  /*0b20*/  ULDC UR4, c[0x0][0x3dc] ;  /* 0x0000f70000047ab9 */ /* 0x000fe20000000800 */
[----:B------:R-:W-:Y:S01]  /*0b30*/  ULDC.64 UR6, c[0x0][0x3e0] ;  /* 0x0000f80000067ab9 */ /* 0x000fe20000000a00 */
[----:B------:R-:W-:Y:S02]  /*0b40*/  UIADD3 UR4, UR4, 0x1f, URZ ;  /* 0x0000001f04047890 */ /* 0x000fe4000fffe03f */
[----:B------:R-:W-:Y:S02]  /*0b50*/  UIMAD UR6, UR7, UR6, URZ ;  /* 0x00000006070672a4 */ /* 0x000fe4000f8e023f */
[----:B------:R-:W-:-:S04]  /*0b60*/  USHF.R.S32.HI UR5, URZ, 0x1f, UR4 ;  /* 0x0000001f3f057899 */ /* 0x000fc80008011404 */
[----:B------:R-:W-:-:S04]  /*0b70*/  ULEA.HI UR5, UR5, UR4, URZ, 0x5 ;  /* 0x0000000405057291 */ /* 0x000fc8000f8f283f */
[----:B------:R-:W-:Y:S01]  /*0b80*/  USHF.R.S32.HI UR15, URZ, 0x5, UR5 ;  /* 0x000000053f0f7899 */ /* 0x000fe20008011405 */
[----:B-1----:R-:W-:-:S05]  /*0b90*/  IMAD R5, R5, UR6, RZ ;  /* 0x0000000605057c24 */ /* 0x002fca000f8e02ff */
[----:B------:R-:W-:Y:S01]  /*0ba0*/  IMAD R5, R5, UR15, RZ ;  /* 0x0000000f05057c24 */ /* 0x000fe2000f8e02ff */
[----:B------:R-:W-:Y:S06]  /*0bb0*/  @!P1 BRA `(.L_x_12) ;  /* 0x00000000000c9947 */ /* 0x000fec0003800000 */
[----:B------:R-:W-:Y:S01]  /*0bc0*/  UCGABAR_WAIT ;  /* 0x0000000000007dc7 */ /* 0x000fe20008000000 */
[----:B------:R-:W-:Y:S01]  /*0bd0*/  CCTL.IVALL ;  /* 0x00000000ff00798f */ /* 0x000fe20002000000 */
[----:B------:R-:W-:Y:S05]  /*0be0*/  BRA `(.L_x_13) ;  /* 0x0000000000047947 */ /* 0x000fea0003800000 */
.L_x_12:
[----:B------:R-:W-:Y:S06]  /*0bf0*/  BAR.SYNC.DEFER_BLOCKING 0x0 ;  /* 0x0000000000007b1d */ /* 0x000fec0000010000 */
.L_x_13:
[----:B------:R-:W-:-:S13]  /*0c00*/  ISETP.NE.AND P0, PT, R9, RZ, PT ;  /* 0x000000ff0900720c */ /* 0x000fda0003f05270 */
[----:B------:R-:W-:Y:S05]  /*0c10*/  @!P0 BRA `(.L_x_14) ;  /* 0x00000054009c8947 */ /* 0x000fea0003800000 */
[----:B------:R-:W-:-:S13]  /*0c20*/  ISETP.NE.AND P0, PT, R9, 0x1, PT ;  /* 0x000000010900780c */ /* 0x000fda0003f05270 */
[----:B------:R-:W-:Y:S05]  /*0c30*/  @P0 EXIT ;  /* 0x000000000000094d */ /* 0x000fea0003800000 */
[----:B------:R-:W-:Y:S01]  /*0c40*/  ISETP.GE.AND P0, PT, R5, 0x1, PT ;  /* 0x000000010500780c */ /* 0x000fe20003f06270 */
[----:B------:R-:W-:Y:S01]  /*0c50*/  UMOV UR4, URZ ;  /* 0x0000003f00047c82 */ /* 0x000fe20008000000 */
[----:B------:R-:W-:Y:S02]  /*0c60*/  CS2R R54, SRZ ;  /* 0x0000000000367805 */ /* 0x000fe4000001ff00 */
[----:B------:R-:W-:Y:S02]  /*0c70*/  CS2R R56, SRZ ;  /* 0x0000000000387805 */ /* 0x000fe4000001ff00 */
[----:B------:R-:W-:Y:S02]  /*0c80*/  CS2R R58, SRZ ;  /* 0x00000000003a7805 */ /* 0x000fe4000001ff00 */
[----:B------:R-:W-:Y:S02]  /*0c90*/  CS2R R60, SRZ ;  /* 0x00000000003c7805 */ /* 0x000fe4000001ff00 */
[----:B------:R-:W-:-:S02]  /*0ca0*/  CS2R R62, SRZ ;  /* 0x00000000003e7805 */ /* 0x000fc4000001ff00 */
[----:B------:R-:W-:Y:S02]  /*0cb0*/  CS2R R64, SRZ ;  /* 0x0000000000407805 */ /* 0x000fe4000001ff00 */
        /* <DEDUP_REMOVED lines=25> */
[----:B------:R-:W-:Y:S01]  /*0e50*/  CS2R R52, SRZ ;  /* 0x0000000000347805 */ /* 0x000fe2000001ff00 */
[----:B------:R-:W-:Y:S06]  /*0e60*/  @!P0 BRA `(.L_x_15) ;  /* 0x00000000009c8947 */ /* 0x000fec0003800000 */
[----:B0-----:R-:W-:-:S04]  /*0e70*/  LOP3.LUT R6, R3, 0x1, RZ, 0xfc, !PT ;  /* 0x0000000103067812 */ /* 0x001fc800078efcff */
[----:B------:R-:W-:-:S13]  /*0e80*/  ISETP.NE.AND P1, PT, R6, 0x3, PT ;  /* 0x000000030600780c */ /* 0x000fda0003f25270 */
[----:B------:R-:W-:Y:S05]  /*0e90*/  @!P1 BRA `(.L_x_16) ;  /* 0x0000000000049947 */ /* 0x000fea0003800000 */
[----:B------:R-:W-:Y:S01]  /*0ea0*/  BPT.TRAP 0x1 ;  /* 0x000000040000795c */ /* 0x000fe20000300000 */
.L_x_16:
[----:B------:R-:W0:Y:S01]  /*0eb0*/  S2UR UR5, SR_CgaCtaId ;  /* 0x00000000000579c3 */ /* 0x000e220000008800 */
[----:B------:R-:W-:Y:S01]  /*0ec0*/  SHF.L.U32 R6, RZ, 0x1f, RZ ;  /* 0x0000001fff067819 */ /* 0x000fe200000006ff */
[----:B------:R-:W-:Y:S02]  /*0ed0*/  UMOV UR4, 0x400 ;  /* 0x0000040000047882 */ /* 0x000fe40000000000 */
[----:B0-----:R-:W-:-:S12]  /*0ee0*/  ULEA UR5, UR5, UR4, 0x18 ;  /* 0x0000000405057291 */ /* 0x001fd8000f8ec03f */
.L_x_17:
[----:B0-----:R-:W-:-:S04]  /*0ef0*/  IMAD.U32 R7, RZ, RZ, UR5 ;  /* 0x00000005ff077e24 */ /* 0x001fc8000f8e00ff */
[----:B------:R0:W1:Y:S03]  /*0f00*/  SYNCS.PHASECHK.TRANS64.TRYWAIT P1, [R7+URZ+0x36000], R6 ;  /* 0x03600006070075a7 */ /* 0x000066000802017f */
[----:B-1----:R-:W-:Y:S05]  /*0f10*/  @!P1 NANOSLEEP.SYNCS 0x989680 ;  /* 0x009896800000995d */ /* 0x002fea0003900000 */
[----:B------:R-:W1:Y:S02]  /*0f20*/  @!P1 SYNCS.PHASECHK.TRANS64 P1, [R7+URZ+0x36000], R6 ;  /* 0x03600006070095a7 */ /* 0x000e64000802007f */
[----:B-1----:R-:W-:Y:S05]  /*0f30*/  @!P1 BRA `(.L_x_17) ;  /* 0xfffffffc00ec9947 */ /* 0x002fea000383ffff */
[----:B------:R-:W-:Y:S01]  /*0f40*/  USHF.R.U32.HI UR4, URZ, 0x4, UR5 ;  /* 0x000000043f047899 */ /* 0x000fe20008011605 */
[----:B------:R-:W-:Y:S01]  /*0f50*/  WARPGROUP.ARRIVE ;  /* 0x00000000000079c5 */ /* 0x000fe20000000000 */
[----:B------:R-:W-:Y:S02]  /*0f60*/  UIADD3 UR5, UR5, 0x24000, URZ ;  /* 0x0002400005057890 */ /* 0x000fe4000fffe03f */
[----:B------:R-:W-:Y:S02]  /*0f70*/  ULOP3.LUT UR4, UR4, 0x3fff, URZ, 0xc0, !UPT ;  /* 0x00003fff04047892 */ /* 0x000fe4000f8ec03f */
[----:B------:R-:W-:Y:S02]  /*0f80*/  USHF.R.U32.HI UR5, URZ, 0x4, UR5 ;  /* 0x000000043f057899 */ /* 0x000fe40008011605 */
[----:B------:R-:W-:Y:S02]  /*0f90*/  ULOP3.LUT UR10, UR4, 0x10000, URZ, 0xfc, !UPT ;  /* 0x00010000040a7892 */ /* 0x000fe4000f8efc3f */
[----:B------:R-:W-:-:S02]  /*0fa0*/  ULOP3.LUT UR8, UR5, 0x3fff, URZ, 0xc0, !UPT ;  /* 0x00003fff05087892 */ /* 0x000fc4000f8ec03f */
[----:B------:R-:W-:Y:S01]  /*0fb0*/  UIADD3 UR9, UR10, 0x100, URZ ;  /* 0x000001000a097890 */ /* 0x000fe2000fffe03f */
[----:B------:R-:W-:Y:S02]  /*0fc0*/  UMOV UR7, 0x40000040 ;  /* 0x4000004000077882 */ /* 0x000fe40000000000 */
[----:B------:R-:W-:Y:S01]  /*0fd0*/  UMOV UR4, UR10 ;  /* 0x0000000a00047c82 */ /* 0x000fe20008000000 */
[----:B------:R-:W-:Y:S01]  /*0fe0*/  UMOV UR5, 0x80000020 ;  /* 0x8000002000057882 */ /* 0x000fe20000000000 */
[----:B------:R-:W-:Y:S02]  /*0ff0*/  UMOV UR6, UR8 ;  /* 0x0000000800067c82 */ /* 0x000fe40008000000 */
[----:B------:R-:W-:Y:S01]  /*1000*/  HGMMA.64x64x16.F32 R56, gdesc[UR4].tnspB, RZ, !UPT ;  /* 0x40e00000043879f0 */ /* 0x000fe2000c7008ff */
[----:B------:R-:W-:Y:S01]  /*1010*/  UMOV UR4, UR9 ;  /* 0x0000000900047c82 */ /* 0x000fe20008000000 */
[----:B------:R-:W-:Y:S02]  /*1020*/  UMOV UR5, 0x80000020 ;  /* 0x8000002000057882 */ /* 0x000fe40000000000 */
[----:B------:R-:W-:Y:S01]  /*1030*/  HGMMA.64x64x16.F32 R24, gdesc[UR4].tnspB, RZ, !UPT ;  /* 0x40e00000041879f0 */ /* 0x000fe2000c7008ff */
[----:B------:R-:W-:-:S02]  /*1040*/  UIADD3 UR4, UR10, 0x2, URZ ;  /* 0x000000020a047890 */ /* 0x000fc4000fffe03f */
[----:B------:R-:W-:Y:S02]  /*1050*/  UIADD3 UR6, UR8, 0x80, URZ ;  /* 0x0000008008067890 */ /* 0x000fe4000fffe03f */
[----:B------:R-:W-:Y:S01]  /*1060*/  UIADD3 UR8, UR10, 0x102, URZ ;  /* 0x000001020a087890 */ /* 0x000fe2000fffe03f */
[----:B------:R-:W-:Y:S01]  /*1070*/  UMOV UR5, 0x80000020 ;  /* 0x8000002000057882 */ /* 0x000fe20000000000 */
[----:B------:R-:W-:-:S05]  /*1080*/  UMOV UR7, 0x40000040 ;  /* 0x4000004000077882 */ /* 0x000fca0000000000 */
[----:B------:R-:W-:Y:S01]  /*1090*/  HGMMA.64x64x16.F32 R56, gdesc[UR4].tnspB, R56 ;  /* 0x40e00000043879f0 */ /* 0x000fe20008700838 */
[----:B------:R-:W-:Y:S01]  /*10a0*/  UMOV UR4, UR8 ;  /* 0x0000000800047c82 */ /* 0x000fe20008000000 */
[----:B------:R-:W-:Y:S02]  /*10b0*/  UMOV UR5, 0x80000020 ;  /* 0x8000002000057882 */ /* 0x000fe40000000000 */
[----:B------:R-:W-:Y:S01]  /*10c0*/  HGMMA.64x64x16.F32 R24, gdesc[UR4].tnspB, R24, gsb0 ;  /* 0x40e00000041879f0 */ /* 0x000fe20008000818 */
[----:B------:R-:W-:-:S05]  /*10d0*/  UMOV UR4, 0x1 ;  /* 0x0000000100047882 */ /* 0x000fca0000000000 */
.L_x_15:
[----:B0-----:R-:W-:-:S05]  /*10e0*/  VIMNMX R6, R5, 0x1, PT ;  /* 0x0000000105067848 */ /* 0x001fca0003fe0100 */
[----:B------:R-:W-:-:S05]  /*10f0*/  IMAD.IADD R6, R5, 0x1, -R6 ;  /* 0x0000000105067824 */ /* 0x000fca00078e0a06 */
[----:B------:R-:W-:-:S13]  /*1100*/  ISETP.GE.AND P1, PT, R6, 0x1, PT ;  /* 0x000000010600780c */ /* 0x000fda0003f26270 */
[----:B------:R-:W-:Y:S05]  /*1110*/  @!P1 BRA `(.L_x_18) ;  /* 0x0000000400109947 */ /* 0x000fea0003800000 */
[----:B------:R-:W0:Y:S01]  /*1120*/  S2UR UR6, SR_CgaCtaId ;  /* 0x00000000000679c3 */ /* 0x000e220000008800 */
[----:B------:R-:W-:Y:S01]  /*1130*/  UMOV UR5, 0x400 ;  /* 0x0000040000057882 */ /* 0x000fe20000000000 */
[----:B------:R-:W-:Y:S01]  /*1140*/  LOP3.LUT R11, R3, 0x1, RZ, 0xfc, !PT ;  /* 0x00000001030b7812 */ /* 0x000fe200078efcff */
[----:B------:R-:W-:Y:S01]  /*1150*/  IMAD.MOV.U32 R10, RZ, RZ, RZ ;  /* 0x000000ffff0a7224 */ /* 0x000fe200078e00ff */
[----:B------:R-:W-:Y:S01]  /*1160*/  UISETP.NE.U32.AND UP0, UPT, UR4, URZ, UPT ;  /* 0x0000003f0400728c */ /* 0x000fe2000bf05070 */
[----:B------:R-:W-:Y:S02]  /*1170*/  IMAD.MOV.U32 R5, RZ, RZ, R6 ;  /* 0x000000ffff057224 */ /* 0x000fe400078e0006 */
[----:B------:R-:W-:Y:S01]  /*1180*/  IMAD.MOV.U32 R7, RZ, RZ, RZ ;  /* 0x000000ffff077224 */ /* 0x000fe200078e00ff */
[----:B0-----:R-:W-:-:S04]  /*1190*/  ULEA UR14, UR6, UR5, 0x18 ;  /* 0x00000005060e7291 */ /* 0x001fc8000f8ec03f */
[----:B------:R-:W-:Y:S02]  /*11a0*/  USHF.R.U32.HI UR5, URZ, 0x4, UR14 ;  /* 0x000000043f057899 */ /* 0x000fe4000801160e */
[----:B------:R-:W-:Y:S02]  /*11b0*/  UIADD3 UR6, UR14, 0x24000, URZ ;  /* 0x000240000e067890 */ /* 0x000fe4000fffe03f */
[----:B------:R-:W-:Y:S02]  /*11c0*/  ULOP3.LUT UR5, UR5, 0x3fff, URZ, 0xc0, !UPT ;  /* 0x00003fff05057892 */ /* 0x000fe4000f8ec03f */
[----:B------:R-:W-:Y:S02]  /*11d0*/  USHF.R.U32.HI UR6, URZ, 0x4, UR6 ;  /* 0x000000043f067899 */ /* 0x000fe40008011606 */
[----:B------:R-:W-:Y:S02]  /*11e0*/  ULOP3.LUT UR15, UR5, 0x10000, URZ, 0xfc, !UPT ;  /* 0x00010000050f7892 */ /* 0x000fe4000f8efc3f */
[----:B------:R-:W-:-:S12]  /*11f0*/  ULOP3.LUT UR16, UR6, 0x3fff, URZ, 0xc0, !UPT ;  /* 0x00003fff06107892 */ /* 0x000fd8000f8ec03f */
.L_x_23:
[----:B------:R-:W-:-:S13]  /*1200*/  ISETP.NE.AND P2, PT, R11, 0x3, PT ;  /* 0x000000030b00780c */ /* 0x000fda0003f45270 */
[----:B------:R-:W-:Y:S05]  /*1210*/  @!P2 BRA `(.L_x_19) ;  /* 0x000000000004a947 */ /* 0x000fea0003800000 */
[----:B------:R-:W-:Y:S01]  /*1220*/  BPT.TRAP 0x1 ;  /* 0x000000040000795c */ /* 0x000fe20000300000 */
.L_x_19:
[----:B------:R-:W-:Y:S01]  /*1230*/  SHF.L.U32 R8, R10, 0x1f, RZ ;  /* 0x0000001f0a087819 */ /* 0x000fe200000006ff */
[----:B------:R-:W-:-:S12]  /*1240*/  ULEA UR5, UR4, UR14, 0x3 ;  /* 0x0000000e04057291 */ /* 0x000fd8000f8e183f */
.L_x_20:
[----:B0-----:R-:W-:-:S04]  /*1250*/  IMAD.U32 R9, RZ, RZ, UR5 ;  /* 0x00000005ff097e24 */ /* 0x001fc8000f8e00ff */
[----:B------:R0:W1:Y:S03]  /*1260*/  SYNCS.PHASECHK.TRANS64.TRYWAIT P1, [R9+URZ+0x36000], R8 ;  /* 0x03600008090075a7 */ /* 0x000066000802017f */
[----:B-1----:R-:W-:Y:S05]  /*1270*/  @!P1 NANOSLEEP.SYNCS 0x989680 ;  /* 0x009896800000995d */ /* 0x002fea0003900000 */
[----:B------:R-:W1:Y:S02]  /*1280*/  @!P1 SYNCS.PHASECHK.TRANS64 P1, [R9+URZ+0x36000], R8 ;  /* 0x03600008090095a7 */ /* 0x000e64000802007f */
[----:B-1----:R-:W-:Y:S05]  /*1290*/  @!P1 BRA `(.L_x_20) ;  /* 0xfffffffc00ec9947 */ /* 0x002fea000383ffff */
[----:B------:R-:W-:Y:S01]  /*12a0*/  ULEA UR6, UR4, UR15, 0x9 ;  /* 0x0000000f04067291 */ /* 0x000fe2000f8e483f */
[----:B------:R-:W-:Y:S01]  /*12b0*/  WARPGROUP.ARRIVE ;  /* 0x00000000000079c5 */ /* 0x000fe20000000000 */
[----:B------:R-:W-:Y:S02]  /*12c0*/  ULEA UR5, UR4, UR16, 0x8 ;  /* 0x0000001004057291 */ /* 0x000fe4000f8e403f */
[----:B------:R-:W-:Y:S01]  /*12d0*/  UIADD3 UR7, UR6, 0x100, URZ ;  /* 0x0000010006077890 */ /* 0x000fe2000fffe03f */
[----:B------:R-:W-:Y:S02]  /*12e0*/  UMOV UR11, 0x40000040 ;  /* 0x40000040000b7882 */ /* 0x000fe40000000000 */
[----:B------:R-:W-:Y:S01]  /*12f0*/  UMOV UR8, UR6 ;  /* 0x0000000600087c82 */ /* 0x000fe20008000000 */
[----:B------:R-:W-:Y:S01]  /*1300*/  UMOV UR9, 0x80000020 ;  /* 0x8000002000097882 */ /* 0x000fe20000000000 */
[----:B------:R-:W-:Y:S02]  /*1310*/  UMOV UR10, UR5 ;  /* 0x00000005000a7c82 */ /* 0x000fe40008000000 */
[----:B------:R-:W-:Y:S01]  /*1320*/  HGMMA.64x64x16.F32 R56, gdesc[UR8].tnspB, R56, UP0 ;  /* 0x40e00000083879f0 */ /* 0x000fe2000bf00838 */
[----:B------:R-:W-:Y:S01]  /*1330*/  UMOV UR8, UR7 ;  /* 0x0000000700087c82 */ /* 0x000fe20008000000 */
[----:B------:R-:W-:-:S02]  /*1340*/  UMOV UR9, 0x80000020 ;  /* 0x8000002000097882 */ /* 0x000fc40000000000 */
[----:B------:R-:W-:Y:S01]  /*1350*/  HGMMA.64x64x16.F32 R24, gdesc[UR8].tnspB, R24, UP0 ;  /* 0x40e00000081879f0 */ /* 0x000fe2000bf00818 */
[----:B------:R-:W-:Y:S02]  /*1360*/  UIADD3 UR10, UR5, 0x80, URZ ;  /* 0x00000080050a7890 */ /* 0x000fe4000fffe03f */
[----:B------:R-:W-:Y:S02]  /*1370*/  UIADD3 UR8, UR6, 0x2, URZ ;  /* 0x0000000206087890 */ /* 0x000fe4000fffe03f */
[----:B------:R-:W-:Y:S01]  /*1380*/  UIADD3 UR6, UR6, 0x102, URZ ;  /* 0x0000010206067890 */ /* 0x000fe2000fffe03f */
[----:B------:R-:W-:Y:S01]  /*1390*/  UMOV UR11, 0x40000040 ;  /* 0x40000040000b7882 */ /* 0x000fe20000000000 */
[----:B------:R-:W-:-:S05]  /*13a0*/  UMOV UR9, 0x80000020 ;  /* 0x8000002000097882 */ /* 0x000fca0000000000 */
[----:B------:R-:W-:Y:S01]  /*13b0*/  HGMMA.64x64x16.F32 R56, gdesc[UR8].tnspB, R56 ;  /* 0x40e00000083879f0 */ /* 0x000fe20008700838 */
[----:B------:R-:W-:Y:S01]  /*13c0*/  UMOV UR8, UR6 ;  /* 0x0000000600087c82 */ /* 0x000fe20008000000 */
[----:B------:R-:W-:Y:S02]  /*13d0*/  UMOV UR9, 0x80000020 ;  /* 0x8000002000097882 */ /* 0x000fe40000000000 */
[----:B------:R-:W-:Y:S03]  /*13e0*/  HGMMA.64x64x16.F32 R24, gdesc[UR8].tnspB, R24, gsb0 ;  /* 0x40e00000081879f0 */ /* 0x000fe60008000818 */
[----:B------:R-:W-:Y:S02]  /*13f0*/  WARPGROUP.DEPBAR.LE gsb0, 0x1 ;  /* 0x00008000000079c5 */ /* 0x000fe40000010100 */
[----:B------:R-:W-:Y:S05]  /*1400*/  @!P2 BRA `(.L_x_21) ;  /* 0x000000000004a947 */ /* 0x000fea0003800000 */
[----:B------:R-:W-:Y:S01]  /*1410*/  BPT.TRAP 0x1 ;  /* 0x000000040000795c */ /* 0x000fe20000300000 */
.L_x_21:
[----:B------:R-:W-:-:S13]  /*1420*/  ISETP.NE.AND P1, PT, R4, RZ, PT ;  /* 0x000000ff0400720c */ /* 0x000fda0003f25270 */
[----:B0-----:R-:W-:-:S05]  /*1430*/  @P1 LEA R8, R7, UR14, 0x3 ;  /* 0x0000000e07081c11 */ /* 0x001fca000f8e18ff */
[----:B------:R-:W-:-:S05]  /*1440*/  @P1 VIADD R9, R8, 0x36090 ;  /* 0x0003609008091836 */ /* 0x000fca0000000000 */
[----:B------:R-:W-:-:S04]  /*1450*/  @P1 PRMT R9, R2, 0x654, R9 ;  /* 0x0000065402091816 */ /* 0x000fc80000000009 */
[----:B------:R0:W-:Y:S01]  /*1460*/  @P1 SYNCS.ARRIVE.TRANS64.RED.A1T0 RZ, [R9+URZ], RZ ;  /* 0x000000ff09ff19a7 */ /* 0x0001e2000810043f */
[----:B------:R-:W-:-:S13]  /*1470*/  ISETP.GT.U32.AND P1, PT, R3, 0x1, PT ;  /* 0x000000010300780c */ /* 0x000fda0003f24070 */
[----:B0-----:R-:W-:Y:S05]  /*1480*/  @P1 BRA `(.L_x_22) ;  /* 0x0000000000041947 */ /* 0x001fea0003800000 */
[----:B------:R-:W-:Y:S01]  /*1490*/  BPT.TRAP 0x1 ;  /* 0x000000040000795c */ /* 0x000fe20000300000 */
.L_x_22:
[----:B------:R-:W-:Y:S01]  /*14a0*/  UIADD3 UR4, UR4, 0x1, URZ ;  /* 0x0000000104047890 */ /* 0x000fe2000fffe03f */
[----:B------:R-:W-:Y:S01]  /*14b0*/  ISETP.GT.AND P2, PT, R5, 0x1, PT ;  /* 0x000000010500780c */ /* 0x000fe20003f44270 */
[----:B------:R-:W-:Y:S02]  /*14c0*/  VIADD R7, R7, 0x1 ;  /* 0x0000000107077836 */ /* 0x000fe40000000000 */
[----:B------:R-:W-:Y:S01]  /*14d0*/  UISETP.NE.AND UP0, UPT, UR4, 0x12, UPT ;  /* 0x000000120400788c */ /* 0x000fe2000bf05270 */
[----:B------:R-:W-:Y:S02]  /*14e0*/  VIADD R5, R5, 0xffffffff ;  /* 0xffffffff05057836 */ /* 0x000fe40000000000 */
[C---:B------:R-:W-:Y:S01]  /*14f0*/  ISETP.NE.AND P1, PT, R7.reuse, 0x12, PT ;  /* 0x000000120700780c */ /* 0x040fe20003f25270 */
[----:B------:R-:W-:Y:S02]  /*1500*/  USEL UR5, URZ, 0x1, UP0 ;  /* 0x000000013f057887 */ /* 0x000fe40008000000 */
[----:B------:R-:W-:Y:S01]  /*1510*/  USEL UR4, UR4, URZ, UP0 ;  /* 0x0000003f04047287 */ /* 0x000fe20008000000 */
[----:B------:R-:W-:Y:S01]  /*1520*/  SEL R7, R7, RZ, P1 ;  /* 0x000000ff07077207 */ /* 0x000fe20000800000 */
[----:B------:R-:W-:-:S02]  /*1530*/  UPLOP3.LUT UP0, UPT, UPT, UPT, UPT, 0x80, 0x0 ;  /* 0x000000000000789c */ /* 0x000fc40003f0f070 */
[----:B------:R-:W-:Y:S01]  /*1540*/  LOP3.LUT R10, R10, UR5, RZ, 0x3c, !PT ;  /* 0x000000050a0a7c12 */ /* 0x000fe2000f8e3cff */
[----:B------:R-:W-:Y:S08]  /*1550*/  @P2 BRA `(.L_x_23) ;  /* 0xfffffffc00282947 */ /* 0x000ff0000383ffff */
.L_x_18:
[----:B------:R-:W-:Y:S02]  /*1560*/  WARPGROUP.DEPBAR.LE gsb0, 0x0 ;  /* 0x00008000000079c5 */ /* 0x000fe40000010000 */
[----:B------:R-:W-:Y:S05]  /*1570*/  @!P0 BRA `(.L_x_24) ;  /* 0x0000000000548947 */ /* 0x000fea0003800000 */
[----:B------:R-:W-:-:S04]  /*1580*/  LOP3.LUT R5, R3, 0x1, RZ, 0xfc, !PT ;  /* 0x0000000103057812 */ /* 0x000fc800078efcff */
[----:B------:R-:W-:-:S13]  /*1590*/  ISETP.NE.AND P0, PT, R5, 0x3, PT ;  /* 0x000000030500780c */ /* 0x000fda0003f05270 */
[----:B------:R-:W-:Y:S05]  /*15a0*/  @!P0 BRA `(.L_x_25) ;  /* 0x0000000000048947 */ /* 0x000fea0003800000 */
[----:B------:R-:W-:Y:S01]  /*15b0*/  BPT.TRAP 0x1 ;  /* 0x000000040000795c */ /* 0x000fe20000300000 */
.L_x_25:
[----:B------:R-:W-:Y:S01]  /*15c0*/  ISETP.NE.AND P0, PT, R4, RZ, PT ;  /* 0x000000ff0400720c */ /* 0x000fe20003f05270 */
[----:B------:R-:W-:Y:S01]  /*15d0*/  BSSY B0, `(.L_x_26) ;  /* 0x000000d000007945 */ /* 0x000fe20003800000 */
[----:B------:R-:W-:-:S11]  /*15e0*/  ISETP.GT.U32.AND P1, PT, R3, 0x1, PT ;  /* 0x000000010300780c */ /* 0x000fd60003f24070 */
[----:B------:R-:W-:Y:S05]  /*15f0*/  @!P0 BRA `(.L_x_27) ;  /* 0x0000000000288947 */ /* 0x000fea0003800000 */
[----:B------:R-:W0:Y:S01]  /*1600*/  S2R R8, SR_CgaCtaId ;  /* 0x0000000000087919 */ /* 0x000e220000008800 */
[----:B------:R-:W-:Y:S01]  /*1610*/  IMAD.WIDE.U32 R4, R6, 0x38e38e39, RZ ;  /* 0x38e38e3906047825 */ /* 0x000fe200078e00ff */
[----:B------:R-:W-:-:S04]  /*1620*/  MOV R3, 0x400 ;  /* 0x0000040000037802 */ /* 0x000fc80000000f00 */
[----:B------:R-:W-:-:S05]  /*1630*/  SHF.R.U32.HI R5, RZ, 0x2, R5 ;  /* 0x00000002ff057819 */ /* 0x000fca0000011605 */
[----:B------:R-:W-:Y:S01]  /*1640*/  IMAD R6, R5, -0x12, R6 ;  /* 0xffffffee05067824 */ /* 0x000fe200078e0206 */
[----:B0-----:R-:W-:-:S05]  /*1650*/  LEA R3, R8, R3, 0x18 ;  /* 0x0000000308037211 */ /* 0x001fca00078ec0ff */
[----:B------:R-:W-:-:S04]  /*1660*/  IMAD R6, R6, 0x8, R3 ;  /* 0x0000000806067824 */ /* 0x000fc800078e0203 */
[----:B------:R-:W-:-:S05]  /*1670*/  VIADD R3, R6, 0x36090 ;  /* 0x0003609006037836 */ /* 0x000fca0000000000 */
[----:B------:R-:W-:-:S04]  /*1680*/  PRMT R3, R2, 0x654, R3 ;  /* 0x0000065402037816 */ /* 0x000fc80000000003 */
[----:B------:R0:W-:Y:S03]  /*1690*/  SYNCS.ARRIVE.TRANS64.RED.A1T0 RZ, [R3+URZ], RZ ;  /* 0x000000ff03ff79a7 */ /* 0x0001e6000810043f */
.L_x_27:
[----:B------:R-:W-:Y:S05]  /*16a0*/  BSYNC B0 ;  /* 0x0000000000007941 */ /* 0x000fea0003800000 */
.L_x_26:
[----:B------:R-:W-:Y:S05]  /*16b0*/  @P1 BRA `(.L_x_24) ;  /* 0x0000000000041947 */ /* 0x000fea0003800000 */
[----:B------:R-:W-:Y:S01]  /*16c0*/  BPT.TRAP 0x1 ;  /* 0x000000040000795c */ /* 0x000fe20000300000 */
.L_x_24:
[----:B------:R-:W0:Y:S01]  /*16d0*/  S2R R2, SR_TID.X ;  /* 0x0000000000027919 */ /* 0x000e220000002100 */
[----:B------:R-:W-:Y:S01]  /*16e0*/  ULDC.64 UR4, c[0x0][0x280] ;  /* 0x0000a00000047ab9 */ /* 0x000fe20000000a00 */
[----:B------:R-:W1:Y:S01]  /*16f0*/  S2R R4, SR_CTAID.Y ;  /* 0x0000000000047919 */ /* 0x000e620000002600 */
[----:B------:R-:W2:Y:S01]  /*1700*/  S2R R9, SR_CTAID.X ;  /* 0x0000000000097919 */ /* 0x000ea20000002500 */
[----:B0-----:R-:W-:-:S04]  /*1710*/  SHF.R.S32.HI R3, RZ, 0x1f, R2 ;  /* 0x0000001fff037819 */ /* 0x001fc80000011402 */
[----:B------:R-:W-:Y:S01]  /*1720*/  LEA.HI R3, R3, R2, RZ, 0x7 ;  /* 0x0000000203037211 */ /* 0x000fe200078f38ff */
[----:B-1----:R-:W-:-:S03]  /*1730*/  IMAD.SHL.U32 R4, R4, 0x40, RZ ;  /* 0x0000004004047824 */ /* 0x002fc600078e00ff */
[----:B------:R-:W-:Y:S01]  /*1740*/  LOP3.LUT R3, R3, 0xffffff80, RZ, 0xc0, !PT ;  /* 0xffffff8003037812 */ /* 0x000fe200078ec0ff */
[----:B--2---:R-:W-:Y:S01]  /*1750*/  IMAD.SHL.U32 R8, R9, 0x80, RZ ;  /* 0x0000008009087824 */ /* 0x004fe200078e00ff */
[----:B------:R-:W-:-:S03]  /*1760*/  ISETP.GE.AND P0, PT, R4, UR5, PT ;  /* 0x0000000504007c0c */ /* 0x000fc6000bf06270 */
[----:B------:R-:W-:Y:S01]  /*1770*/  IMAD.IADD R10, R2, 0x1, -R3 ;  /* 0x00000001020a7824 */ /* 0x000fe200078e0a03 */
[----:B------:R-:W-:-:S04]  /*1780*/  ISETP.GE.OR P0, PT, R8, UR4, P0 ;  /* 0x0000000408007c0c */ /* 0x000fc80008706670 */
[----:B------:R-:W-:-:S04]  /*1790*/  SHF.R.S32.HI R7, RZ, 0x1f, R10 ;  /* 0x0000001fff077819 */ /* 0x000fc8000001140a */
[----:B------:R-:W-:-:S04]  /*17a0*/  LEA.HI R2, R7, R10, RZ, 0x2 ;  /* 0x0000000a07027211 */ /* 0x000fc800078f10ff */
[--C-:B------:R-:W-:Y:S02]  /*17b0*/  SHF.R.S32.HI R16, RZ, 0x2, R2.reuse ;  /* 0x00000002ff107819 */ /* 0x100fe40000011402 */
[----:B------:R-:W-:-:S04]  /*17c0*/  SHF.R.S32.HI R3, RZ, 0x1f, R2 ;  /* 0x0000001fff037819 */ /* 0x000fc80000011402 */
[----:B------:R-:W-:-:S04]  /*17d0*/  LEA.HI R3, R3, R16, RZ, 0x3 ;  /* 0x0000001003037211 */ /* 0x000fc800078f18ff */
[----:B------:R-:W-:Y:S01]  /*17e0*/  LOP3.LUT R17, R3, 0xfffffff8, RZ, 0xc0, !PT ;  /* 0xfffffff803117812 */ /* 0x000fe200078ec0ff */
[----:B------:R-:W-:Y:S06]  /*17f0*/  @P0 EXIT ;  /* 0x000000000000094d */ /* 0x000fec0003800000 */
[----:B------:R-:W-:Y:S01]  /*1800*/  LOP3.LUT R5, R2, 0x7ffffffc, RZ, 0xc0, !PT ;  /* 0x7ffffffc02057812 */ /* 0x000fe200078ec0ff */
[----:B------:R-:W-:Y:S01]  /*1810*/  IMAD.IADD R16, R16, 0x1, -R17 ;  /* 0x0000000110107824 */ /* 0x000fe200078e0a11 */
[----:B------:R-:W0:Y:S01]  /*1820*/  LDC.64 R2, c[0x0][0x658] ;  /* 0x00019600ff027b82 */ /* 0x000e220000000a00 */
[----:B------:R-:W-:Y:S02]  /*1830*/  LEA.HI R6, R7, R10, RZ, 0x5 ;  /* 0x0000000a07067211 */ /* 0x000fe400078f28ff */
[----:B------:R-:W-:Y:S01]  /*1840*/  IMAD.IADD R5, R10, 0x1, -R5 ;  /* 0x000000010a057824 */ /* 0x000fe200078e0a05 */
[----:B------:R-:W-:Y:S02]  /*1850*/  SHF.R.S32.HI R17, RZ, 0x1f, R16 ;  /* 0x0000001fff117819 */ /* 0x000fe40000011410 */
[----:B------:R-:W-:Y:S01]  /*1860*/  SHF.R.S32.HI R11, RZ, 0x5, R6 ;  /* 0x00000005ff0b7819 */ /* 0x000fe20000011406 */
[----:B------:R-:W-:Y:S01]  /*1870*/  IMAD.SHL.U32 R5, R5, 0x2, RZ ;  /* 0x0000000205057824 */ /* 0x000fe200078e00ff */
[----:B----45:R-:W-:Y:S01]  /*1880*/  FSETP.NEU.AND P1, PT, R14, RZ, PT ;  /* 0x000000ff0e00720b */ /* 0x030fe20003f2d000 */
[----:B------:R-:W-:-:S03]  /*1890*/  IMAD.WIDE R6, R9, 0x80, R16 ;  /* 0x0000008009067825 */ /* 0x000fc600078e0210 */
[----:B------:R-:W-:Y:S01]  /*18a0*/  SHF.R.S32.HI R9, RZ, 0x1f, R5 ;  /* 0x0000001fff097819 */ /* 0x000fe20000011405 */
[C---:B------:R-:W-:Y:S01]  /*18b0*/  IMAD R13, R11.reuse, -0x10, -R8 ;  /* 0xfffffff00b0d7824 */ /* 0x040fe200078e0a08 */
[C---:B------:R-:W-:Y:S01]  /*18c0*/  IADD3 R8, P0, R4.reuse, R5, RZ ;  /* 0x0000000504087210 */ /* 0x040fe20007f1e0ff */
[----:B------:R-:W-:Y:S01]  /*18d0*/  IMAD.WIDE R6, R11, 0x10, R6 ;  /* 0x000000100b067825 */ /* 0x000fe200078e0206 */
[----:B---3--:R-:W-:Y:S02]  /*18e0*/  IADD3 R15, -R5, UR5, -R4 ;  /* 0x00000005050f7c10 */ /* 0x008fe4000fffe904 */
[----:B------:R-:W-:Y:S02]  /*18f0*/  LEA.HI.X.SX32 R9, R4, R9, 0x1, P0 ;  /* 0x0000000904097211 */ /* 0x000fe400000f0eff */
[----:B------:R-:W-:Y:S02]  /*1900*/  IADD3 R16, R13, UR4, -R16 ;  /* 0x000000040d107c10 */ /* 0x000fe4000fffe810 */
[----:B------:R-:W-:Y:S01]  /*1910*/  ISETP.GT.AND P4, PT, R15, RZ, PT ;  /* 0x000000ff0f00720c */ /* 0x000fe20003f84270 */
[-C--:B0-----:R-:W-:Y:S01]  /*1920*/  IMAD R4, R7, R2.reuse, RZ ;  /* 0x0000000207047224 */ /* 0x081fe200078e02ff */
[----:B------:R-:W-:Y:S01]  /*1930*/  SHF.L.U64.HI R19, R2, 0x3, R3 ;  /* 0x0000000302137819 */ /* 0x000fe20000010203 */
[----:B------:R-:W-:Y:S01]  /*1940*/  IMAD.WIDE.U32 R10, R6, R2, R8 ;  /* 0x00000002060a7225 */ /* 0x000fe200078e0008 */
[----:B------:R-:W-:-:S02]  /*1950*/  P2R R5, PR, RZ, 0x10 ;  /* 0x00000010ff057803 */ /* 0x000fc40000000000 */
[----:B------:R-:W-:Y:S01]  /*1960*/  ISETP.GT.AND P0, PT, R16, RZ, P4 ;  /* 0x000000ff1000720c */ /* 0x000fe20002704270 */
[----:B------:R-:W-:Y:S01]  /*1970*/  IMAD R13, R6, R3, R4 ;  /* 0x00000003060d7224 */ /* 0x000fe200078e0204 */
[C---:B------:R-:W-:Y:S01]  /*1980*/  SHF.L.U64.HI R18, R2.reuse, 0x6, R3 ;  /* 0x0000000602127819 */ /* 0x040fe20000010203 */
[C---:B------:R-:W-:Y:S02]  /*1990*/  IMAD.SHL.U32 R20, R2.reuse, 0x8, RZ ;  /* 0x0000000802147824 */ /* 0x040fe400078e00ff */
[----:B------:R-:W-:Y:S02]  /*19a0*/  IMAD.SHL.U32 R17, R2, 0x40, RZ ;  /* 0x0000004002117824 */ /* 0x000fe400078e00ff */
[----:B------:R-:W-:Y:S01]  /*19b0*/  IMAD.IADD R13, R11, 0x1, R13 ;  /* 0x000000010b0d7824 */ /* 0x000fe200078e020d */
[----:B------:R-:W-:Y:S06]  /*19c0*/  @!P1 BRA `(.L_x_28) ;  /* 0x00000030008c9947 */ /* 0x000fec0003800000 */
[----:B------:R-:W-:Y:S01]  /*19d0*/  ULDC.64 UR6, c[0x0][0x630] ;  /* 0x00018c0000067ab9 */ /* 0x000fe20000000a00 */
[----:B------:R-:W-:Y:S01]  /*19e0*/  ULDC.64 UR8, c[0x0][0x628] ;  /* 0x00018a0000087ab9 */ /* 0x000fe20000000a00 */
[----:B------:R-:W-:Y:S01]  /*19f0*/  IMAD R21, R7, UR6, RZ ;  /* 0x0000000607157c24 */ /* 0x000fe2000f8e02ff */
[----:B------:R-:W-:Y:S01]  /*1a00*/  ULDC.64 UR4, c[0x0][0x650] ;  /* 0x0001940000047ab9 */ /* 0x000fe20000000a00 */
[----:B------:R-:W-:-:S04]  /*1a10*/  IMAD.WIDE.U32 R2, R6, UR6, R8 ;  /* 0x0000000606027c25 */ /* 0x000fc8000f8e0008 */
[----:B------:R-:W-:Y:S01]  /*1a20*/  IMAD R21, R6, UR7, R21 ;  /* 0x0000000706157c24 */ /* 0x000fe2000f8e0215 */
[----:B------:R-:W-:-:S03]  /*1a30*/  LEA R4, P1, R2, UR8, 0x1 ;  /* 0x0000000802047c11 */ /* 0x000fc6000f8208ff */
[----:B------:R-:W-:-:S05]  /*1a40*/  IMAD.IADD R3, R3, 0x1, R21 ;  /* 0x0000000103037824 */ /* 0x000fca00078e0215 */
[----:B------:R-:W-:-:S05]  /*1a50*/  LEA.HI.X R5, R2, UR9, R3, 0x1, P1 ;  /* 0x0000000902057c11 */ /* 0x000fca00088f0c03 */
[----:B------:R-:W2:Y:S01]  /*1a60*/  @P0 LDG.E.LTC128B.U16 R22, desc[UR12][R4.64] ;  /* 0x0000000c04160981 */ /* 0x000ea2000c1e1520 */
[----:B------:R-:W-:Y:S01]  /*1a70*/  ISETP.GT.AND P3, PT, R15, 0x1, PT ;  /* 0x000000010f00780c */ /* 0x000fe20003f64270 */
[----:B------:R-:W-:Y:S01]  /*1a80*/  BSSY B0, `(.L_x_29) ;  /* 0x000000c000007945 */ /* 0x000fe20003800000 */
[----:B------:R-:W-:Y:S02]  /*1a90*/  LEA R2, P2, R10, UR4, 0x1 ;  /* 0x000000040a027c11 */ /* 0x000fe4000f8408ff */
[----:B------:R-:W-:Y:S01]  /*1aa0*/  ISETP.GT.AND P1, PT, R16, RZ, P3 ;  /* 0x000000ff1000720c */ /* 0x000fe20001f24270 */
[----:B--2---:R-:W-:-:S05]  /*1ab0*/  HADD2.F32 R3, -RZ, R22.H0_H0 ;  /* 0x20000016ff037230 */ /* 0x004fca0000004100 */
[----:B------:R-:W-:-:S04]  /*1ac0*/  FMUL R3, R3, R14 ;  /* 0x0000000e03037220 */ /* 0x000fc80000400000 */
[----:B------:R-:W-:-:S05]  /*1ad0*/  FFMA R3, R56, R0, R3 ;  /* 0x0000000038037223 */ /* 0x000fca0000000003 */
[----:B------:R-:W-:Y:S02]  /*1ae0*/  F2FP.F16.F32.PACK_AB R11, RZ, R3 ;  /* 0x00000003ff0b723e */ /* 0x000fe400000000ff */
[----:B------:R-:W-:Y:S02]  /*1af0*/  P2R R3, PR, RZ, 0x8 ;  /* 0x00000008ff037803 */ /* 0x000fe40000000000 */
[----:B------:R-:W-:-:S05]  /*1b00*/  LEA.HI.X R3, R10, UR5, R13, 0x1, P2 ;  /* 0x000000050a037c11 */ /* 0x000fca00090f0c0d */
[----:B------:R0:W-:Y:S01]  /*1b10*/  @P0 STG.E.U16 desc[UR12][R2.64], R11 ;  /* 0x0000000b02000986 */ /* 0x0001e2000c10150c */
[----:B------:R-:W-:Y:S05]  /*1b20*/  @!P1 BRA `(.L_x_30) ;  /* 0x0000000000049947 */ /* 0x000fea0003800000 */
[----:B------:R1:W5:Y:S02]  /*1b30*/  LDG.E.LTC128B.U16 R22, desc[UR12][R4.64+0x2] ;  /* 0x0000020c04167981 */ /* 0x000364000c1e1520 */
.L_x_30:
[----:B------:R-:W-:Y:S05]  /*1b40*/  BSYNC B0 ;  /* 0x0000000000007941 */ /* 0x000fea0003800000 */
.L_x_29:
[----:B------:R-:W-:Y:S01]  /*1b50*/  USHF.L.U32 UR4, UR6, 0x3, URZ ;  /* 0x0000000306047899 */ /* 0x000fe2000800063f */
[----:B-----5:R-:W-:Y:S01]  /*1b60*/  HADD2.F32 R13, -RZ, R22.H0_H0 ;  /* 0x20000016ff0d7230 */ /* 0x020fe20000004100 */
[----:B------:R-:W-:Y:S01]  /*1b70*/  USHF.L.U64.HI UR5, UR6, 0x3, UR7 ;  /* 0x0000000306057899 */ /* 0x000fe20008010207 */
[----:B------:R-:W-:-:S03]  /*1b80*/  ISETP.GT.AND P0, PT, R16, 0x8, P4 ;  /* 0x000000081000780c */ /* 0x000fc60002704270 */
[----:B------:R-:W-:Y:S02]  /*1b90*/  IMAD.U32 R10, RZ, RZ, UR4 ;  /* 0x00000004ff0a7e24 */ /* 0x000fe4000f8e00ff */
[----:B------:R-:W-:Y:S01]  /*1ba0*/  FMUL R56, R13, R14 ;  /* 0x0000000e0d387220 */ /* 0x000fe20000400000 */
[----:B0-----:R-:W-:-:S03]  /*1bb0*/  IMAD.U32 R11, RZ, RZ, UR5 ;  /* 0x00000005ff0b7e24 */ /* 0x001fc6000f8e00ff */
[----:B------:R-:W-:Y:S01]  /*1bc0*/  FFMA R56, R57, R0, R56 ;  /* 0x0000000039387223 */ /* 0x000fe20000000038 */
[----:B------:R-:W-:-:S04]  /*1bd0*/  IMAD.WIDE.U32 R12, R6, UR6, R10 ;  /* 0x00000006060c7c25 */ /* 0x000fc8000f8e000a */
[----:B------:R-:W-:Y:S02]  /*1be0*/  F2FP.F16.F32.PACK_AB R57, RZ, R56 ;  /* 0x00000038ff39723e */ /* 0x000fe400000000ff */
[----:B------:R-:W-:-:S03]  /*1bf0*/  IADD3 R23, P2, R8, R12, RZ ;  /* 0x0000000c08177210 */ /* 0x000fc60007f5e0ff */
[----:B------:R0:W-:Y:S01]  /*1c00*/  @P1 STG.E.U16 desc[UR12][R2.64+0x2], R57 ;  /* 0x0000023902001986 */ /* 0x0001e2000c10150c */
[----:B------:R-:W-:Y:S02]  /*1c10*/  IADD3.X R56, R9, R21, R13, P2, !PT ;  /* 0x0000001509387210 */ /* 0x000fe400017fe40d */
[----:B------:R-:W-:-:S04]  /*1c20*/  LEA R12, P2, R23, UR8, 0x1 ;  /* 0x00000008170c7c11 */ /* 0x000fc8000f8408ff */
[----:B------:R-:W-:-:S05]  /*1c30*/  LEA.HI.X R13, R23, UR9, R56, 0x1, P2 ;  /* 0x00000009170d7c11 */ /* 0x000fca00090f0c38 */
[----:B------:R-:W2:Y:S01]  /*1c40*/  @P0 LDG.E.LTC128B.U16 R22, desc[UR12][R12.64] ;  /* 0x0000000c0c160981 */ /* 0x000ea2000c1e1520 */
[C---:B------:R-:W-:Y:S01]  /*1c50*/  IMAD.SHL.U32 R23, R20.reuse, 0x2, RZ ;  /* 0x0000000214177824 */ /* 0x040fe200078e00ff */
[----:B------:R-:W-:Y:S01]  /*1c60*/  SHF.L.U64.HI R19, R20, 0x1, R19 ;  /* 0x0000000114137819 */ /* 0x000fe20000010213 */
[----:B------:R-:W-:Y:S01]  /*1c70*/  BSSY B0, `(.L_x_31) ;  /* 0x000000b000007945 */ /* 0x000fe20003800000 */
[----:B------:R-:W-:Y:S02]  /*1c80*/  ISETP.GT.AND P1, PT, R16, 0x8, P3 ;  /* 0x000000081000780c */ /* 0x000fe40001f24270 */
[----:B------:R-:W-:Y:S01]  /*1c90*/  IADD3 R20, P2, R23, R2, RZ ;  /* 0x0000000217147210 */ /* 0x000fe20007f5e0ff */
[----:B--2---:R-:W-:-:S05]  /*1ca0*/  HADD2.F32 R21, -RZ, R22.H0_H0 ;  /* 0x20000016ff157230 */ /* 0x004fca0000004100 */
[----:B------:R-:W-:-:S04]  /*1cb0*/  FMUL R21, R21, R14 ;  /* 0x0000000e15157220 */ /* 0x000fc80000400000 */
[----:B------:R-:W-:-:S05]  /*1cc0*/  FFMA R21, R58, R0, R21 ;  /* 0x000000003a157223 */ /* 0x000fca0000000015 */
[----:B------:R-:W-:Y:S01]  /*1cd0*/  F2FP.F16.F32.PACK_AB R56, RZ, R21 ;  /* 0x00000015ff38723e */ /* 0x000fe200000000ff */
[----:B------:R-:W-:-:S05]  /*1ce0*/  IMAD.X R21, R19, 0x1, R3, P2 ;  /* 0x0000000113157824 */ /* 0x000fca00010e0603 */
[----:B------:R0:W-:Y:S01]  /*1cf0*/  @P0 STG.E.U16 desc[UR12][R20.64], R56 ;  /* 0x0000003814000986 */ /* 0x0001e2000c10150c */
[----:B------:R-:W-:Y:S05]  /*1d00*/  @!P1 BRA `(.L_x_32) ;  /* 0x0000000000049947 */ /* 0x000fea0003800000 */
[----:B------:R2:W5:Y:S02]  /*1d10*/  LDG.E.LTC128B.U16 R22, desc[UR12][R12.64+0x2] ;  /* 0x0000020c0c167981 */ /* 0x000564000c1e1520 */
.L_x_32:
[----:B------:R-:W-:Y:S05]  /*1d20*/  BSYNC B0 ;  /* 0x0000000000007941 */ /* 0x000fea0003800000 */
.L_x_31:
[----:B0----5:R-:W-:Y:S01]  /*1d30*/  HADD2.F32 R57, -RZ, R22.H0_H0 ;  /* 0x20000016ff397230 */ /* 0x021fe20000004100 */
[----:B------:R-:W-:Y:S01]  /*1d40*/  ISETP.GT.AND P3, PT, R15, 0x8, PT ;  /* 0x000000080f00780c */ /* 0x000fe20003f64270 */
[----:B------:R-:W-:Y:S03]  /*1d50*/  BSSY B0, `(.L_x_33) ;  /* 0x0000009000007945 */ /* 0x000fe60003800000 */
[----:B------:R-:W-:Y:S01]  /*1d60*/  FMUL R56, R57, R14 ;  /* 0x0000000e39387220 */ /* 0x000fe20000400000 */
[----:B------:R-:W-:Y:S02]  /*1d70*/  ISETP.GT.AND P0, PT, R16, RZ, P3 ;  /* 0x000000ff1000720c */ /* 0x000fe40001f04270 */
[----:B------:R-:W-:Y:S01]  /*1d80*/  P2R R57, PR, RZ, 0x8 ;  /* 0x00000008ff397803 */ /* 0x000fe20000000000 */
[----:B------:R-:W-:-:S05]  /*1d90*/  FFMA R56, R59, R0, R56 ;  /* 0x000000003b387223 */ /* 0x000fca0000000038 */
[----:B------:R-:W-:-:S05]  /*1da0*/  F2FP.F16.F32.PACK_AB R56, RZ, R56 ;  /* 0x00000038ff38723e */ /* 0x000fca00000000ff */
[----:B------:R0:W-:Y:S01]  /*1db0*/  @P1 STG.E.U16 desc[UR12][R20.64+0x2], R56 ;  /* 0x0000023814001986 */ /* 0x0001e2000c10150c */
[----:B------:R-:W-:Y:S05]  /*1dc0*/  @!P0 BRA `(.L_x_34) ;  /* 0x0000000000048947 */ /* 0x000fea0003800000 */
[----:B------:R3:W5:Y:S02]  /*1dd0*/  LDG.E.LTC128B.U16 R22, desc[UR12][R4.64+0x10] ;  /* 0x0000100c04167981 */ /* 0x000764000c1e1520 */
.L_x_34:
[----:B------:R-:W-:Y:S05]  /*1de0*/  BSYNC B0 ;  /* 0x0000000000007941 */ /* 0x000fea0003800000 */
.L_x_33:
[----:B-----5:R-:W-:Y:S01]  /*1df0*/  HADD2.F32 R57, -RZ, R22.H0_H0 ;  /* 0x20000016ff397230 */ /* 0x020fe20000004100 */
[----:B------:R-:W-:Y:S01]  /*1e00*/  ISETP.GT.AND P2, PT, R15, 0x9, PT ;  /* 0x000000090f00780c */ /* 0x000fe20003f44270 */
[----:B------:R-:W-:Y:S03]  /*1e10*/  BSSY B0, `(.L_x_35) ;  /* 0x0000009000007945 */ /* 0x000fe60003800000 */
[----:B------:R-:W-:Y:S01]  /*1e20*/  FMUL R57, R57, R14 ;  /* 0x0000000e39397220 */ /* 0x000fe20000400000 */
[----:B------:R-:W-:Y:S02]  /*1e30*/  ISETP.GT.AND P1, PT, R16, RZ, P2 ;  /* 0x000000ff1000720c */ /* 0x000fe40001724270 */
[----:B0-----:R-:W-:Y:S01]  /*1e40*/  P2R R56, PR, RZ, 0x4 ;  /* 0x00000004ff387803 */ /* 0x001fe20000000000 */
[----:B------:R-:W-:-:S05]  /*1e50*/  FFMA R57, R60, R0, R57 ;  /* 0x000000003c397223 */ /* 0x000fca0000000039 */
[----:B------:R-:W-:-:S05]  /*1e60*/  F2FP.F16.F32.PACK_AB R57, RZ, R57 ;  /* 0x00000039ff39723e */ /* 0x000fca00000000ff */
[----:B------:R0:W-:Y:S01]  /*1e70*/  @P0 STG.E.U16 desc[UR12][R2.64+0x10], R57 ;  /* 0x0000103902000986 */ /* 0x0001e2000c10150c */
[----:B------:R-:W-:Y:S05]  /*1e80*/  @!P1 BRA `(.L_x_36) ;  /* 0x0000000000049947 */ /* 0x000fea0003800000 */
[----:B------:R4:W5:Y:S02]  /*1e90*/  LDG.E.LTC128B.U16 R22, desc[UR12][R4.64+0x12] ;  /* 0x0000120c04167981 */ /* 0x000964000c1e1520 */
.L_x_36:
[----:B------:R-:W-:Y:S05]  /*1ea0*/  BSYNC B0 ;  /* 0x0000000000007941 */ /* 0x000fea0003800000 */
.L_x_35:
[----:B0----5:R-:W-:Y:S01]  /*1eb0*/  HADD2.F32 R57, -RZ, R22.H0_H0 ;  /* 0x20000016ff397230 */ /* 0x021fe20000004100 */
[----:B------:R-:W-:Y:S01]  /*1ec0*/  ISETP.GT.AND P0, PT, R16, 0x8, P3 ;  /* 0x000000081000780c */ /* 0x000fe20001f04270 */
[----:B------:R-:W-:Y:S03]  /*1ed0*/  BSSY B0, `(.L_x_37) ;  /* 0x0000007000007945 */ /* 0x000fe60003800000 */
[----:B------:R-:W-:-:S04]  /*1ee0*/  FMUL R56, R57, R14 ;  /* 0x0000000e39387220 */ /* 0x000fc80000400000 */
[----:B------:R-:W-:-:S05]  /*1ef0*/  FFMA R56, R61, R0, R56 ;  /* 0x000000003d387223 */ /* 0x000fca0000000038 */
[----:B------:R-:W-:-:S05]  /*1f00*/  F2FP.F16.F32.PACK_AB R56, RZ, R56 ;  /* 0x00000038ff38723e */ /* 0x000fca00000000ff */
[----:B------:R0:W-:Y:S01]  /*1f10*/  @P1 STG.E.U16 desc[UR12][R2.64+0x12], R56 ;  /* 0x0000123802001986 */ /* 0x0001e2000c10150c */
[----:B------:R-:W-:Y:S05]  /*1f20*/  @!P0 BRA `(.L_x_38) ;  /* 0x0000000000048947 */ /* 0x000fea0003800000 */
[----:B------:R0:W5:Y:S02]  /*1f30*/  LDG.E.LTC128B.U16 R22, desc[UR12][R12.64+0x10] ;  /* 0x0000100c0c167981 */ /* 0x000164000c1e1520 */
.L_x_38:
[----:B------:R-:W-:Y:S05]  /*1f40*/  BSYNC B0 ;  /* 0x0000000000007941 */ /* 0x000fea0003800000 */
.L_x_37:
[----:B-----5:R-:W-:Y:S01]  /*1f50*/  HADD2.F32 R57, -RZ, R22.H0_H0 ;  /* 0x20000016ff397230 */ /* 0x020fe20000004100 */
        /* <DEDUP_REMOVED lines=8> */
.L_x_40:
[----:B------:R-:W-:Y:S05]  /*1fe0*/  BSYNC B0 ;  /* 0x0000000000007941 */ /* 0x000fea0003800000 */
.L_x_39:
[----:B-----5:R-:W-:Y:S01]  /*1ff0*/  HADD2.F32 R59, -RZ, R22.H0_H0 ;  /* 0x20000016ff3b7230 */ /* 0x020fe20000004100 */
[----:B------:R-:W-:Y:S01]  /*2000*/  ISETP.GT.AND P3, PT, R15, 0x10, PT ;  /* 0x000000100f00780c */ /* 0x000fe20003f64270 */
[C---:B0-----:R-:W-:Y:S01]  /*2010*/  IMAD.SHL.U32 R57, R17.reuse, 0x2, RZ ;  /* 0x0000000211397824 */ /* 0x041fe200078e00ff */
[----:B------:R-:W-:Y:S01]  /*2020*/  SHF.L.U64.HI R17, R17, 0x1, R18 ;  /* 0x0000000111117819 */ /* 0x000fe20000010212 */
[----:B------:R-:W-:Y:S01]  /*2030*/  BSSY B0, `(.L_x_41) ;  /* 0x000000b000007945 */ /* 0x000fe20003800000 */
[----:B------:R-:W-:Y:S02]  /*2040*/  FMUL R56, R59, R14 ;  /* 0x0000000e3b387220 */ /* 0x000fe40000400000 */
[----:B------:R-:W-:Y:S02]  /*2050*/  IADD3 R18, P0, P2, R57, R2, R23 ;  /* 0x0000000239127210 */ /* 0x000fe40007a1e017 */
[----:B------:R-:W-:Y:S01]  /*2060*/  FFMA R56, R63, R0, R56 ;  /* 0x000000003f387223 */ /* 0x000fe20000000038 */
[----:B------:R-:W-:-:S02]  /*2070*/  P2R R23, PR, RZ, 0x8 ;  /* 0x00000008ff177803 */ /* 0x000fc40000000000 */
[----:B------:R-:W-:Y:S02]  /*2080*/  IADD3.X R19, R17, R3, R19, P0, P2 ;  /* 0x0000000311137210 */ /* 0x000fe400007e4413 */
[----:B------:R-:W-:Y:S02]  /*2090*/  F2FP.F16.F32.PACK_AB R56, RZ, R56 ;  /* 0x00000038ff38723e */ /* 0x000fe400000000ff */
[----:B------:R-:W-:-:S03]  /*20a0*/  ISETP.GT.AND P0, PT, R16, RZ, P3 ;  /* 0x000000ff1000720c */ /* 0x000fc60001f04270 */
[----:B------:R0:W-:Y:S10]  /*20b0*/  @P1 STG.E.U16 desc[UR12][R20.64+0x12], R56 ;  /* 0x0000123814001986 */ /* 0x0001f4000c10150c */
[----:B------:R-:W-:Y:S05]  /*20c0*/  @!P0 BRA `(.L_x_42) ;  /* 0x0000000000048947 */ /* 0x000fea0003800000 */
[----:B------:R0:W5:Y:S02]  /*20d0*/  LDG.E.LTC128B.U16 R22, desc[UR12][R4.64+0x20] ;  /* 0x0000200c04167981 */ /* 0x000164000c1e1520 */
.L_x_42:
[----:B------:R-:W-:Y:S05]  /*20e0*/  BSYNC B0 ;  /* 0x0000000000007941 */ /* 0x000fea0003800000 */
.L_x_41:
[----:B-----5:R-:W-:Y:S01]  /*20f0*/  HADD2.F32 R23, -RZ, R22.H0_H0 ;  /* 0x20000016ff177230 */ /* 0x020fe20000004100 */
[----:B------:R-:W-:Y:S01]  /*2100*/  ISETP.GT.AND P1, PT, R15, 0x11, PT ;  /* 0x000000110f00780c */ /* 0x000fe20003f24270 */
[----:B------:R-:W-:Y:S03]  /*2110*/  BSSY B0, `(.L_x_43) ;  /* 0x0000009000007945 */ /* 0x000fe60003800000 */
[----:B------:R-:W-:-:S04]  /*2120*/  FMUL R23, R23, R14 ;  /* 0x0000000e17177220 */ /* 0x000fc80000400000 */
[----:B------:R-:W-:-:S05]  /*2130*/  FFMA R23, R64, R0, R23 ;  /* 0x0000000040177223 */ /* 0x000fca0000000017 */
[----:B------:R-:W-:-:S05]  /*2140*/  F2FP.F16.F32.PACK_AB R23, RZ, R23 ;  /* 0x00000017ff17723e */ /* 0x000fca00000000ff */
[----:B------:R1:W-:Y:S01]  /*2150*/  @P0 STG.E.U16 desc[UR12][R2.64+0x20], R23 ;  /* 0x0000201702000986 */ /* 0x0003e2000c10150c */
[----:B------:R-:W-:Y:S02]  /*2160*/  ISETP.GT.AND P0, PT, R16, RZ, P1 ;  /* 0x000000ff1000720c */ /* 0x000fe40000f04270 */
[----:B-1----:R-:W-:-:S11]  /*2170*/  P2R R23, PR, RZ, 0x2 ;  /* 0x00000002ff177803 */ /* 0x002fd60000000000 */
[----:B------:R-:W-:Y:S05]  /*2180*/  @!P0 BRA `(.L_x_44) ;  /* 0x0000000000048947 */ /* 0x000fea0003800000 */
[----:B------:R1:W5:Y:S02]  /*2190*/  LDG.E.LTC128B.U16 R22, desc[UR12][R4.64+0x22] ;  /* 0x0000220c04167981 */ /* 0x000364000c1e1520 */
.L_x_44:
[----:B------:R-:W-:Y:S05]  /*21a0*/  BSYNC B0 ;  /* 0x0000000000007941 */ /* 0x000fea0003800000 */
.L_x_43:
[----:B-----5:R-:W-:Y:S01]  /*21b0*/  HADD2.F32 R23, -RZ, R22.H0_H0 ;  /* 0x20000016ff177230 */ /* 0x020fe20000004100 */
[----:B------:R-:W-:Y:S04]  /*21c0*/  BSSY B0, `(.L_x_45) ;  /* 0x0000008000007945 */ /* 0x000fe80003800000 */
[----:B0-----:R-:W-:-:S04]  /*21d0*/  FMUL R56, R23, R14 ;  /* 0x0000000e17387220 */ /* 0x001fc80000400000 */
[----:B------:R-:W-:-:S05]  /*21e0*/  FFMA R56, R65, R0, R56 ;  /* 0x0000000041387223 */ /* 0x000fca0000000038 */
[----:B------:R-:W-:-:S05]  /*21f0*/  F2FP.F16.F32.PACK_AB R56, RZ, R56 ;  /* 0x00000038ff38723e */ /* 0x000fca00000000ff */
[----:B------:R0:W-:Y:S01]  /*2200*/  @P0 STG.E.U16 desc[UR12][R2.64+0x22], R56 ;  /* 0x0000223802000986 */ /* 0x0001e2000c10150c */
[----:B------:R-:W-:-:S13]  /*2210*/  ISETP.GT.AND P0, PT, R16, 0x8, P3 ;  /* 0x000000081000780c */ /* 0x000fda0001f04270 */
[----:B0-----:R-:W-:Y:S05]  /*2220*/  @!P0 BRA `(.L_x_46) ;  /* 0x0000000000048947 */ /* 0x001fea0003800000 */
[----:B------:R0:W5:Y:S02]  /*2230*/  LDG.E.LTC128B.U16 R22, desc[UR12][R12.64+0x20] ;  /* 0x0000200c0c167981 */ /* 0x000164000c1e1520 */
.L_x_46:
[----:B------:R-:W-:Y:S05]  /*2240*/  BSYNC B0 ;  /* 0x0000000000007941 */ /* 0x000fea0003800000 */
.L_x_45:
[----:B-----5:R-:W-:Y:S01]  /*2250*/  HADD2.F32 R23, -RZ, R22.H0_H0 ;  /* 0x20000016ff177230 */ /* 0x020fe20000004100 */
[----:B------:R-:W-:Y:S01]  /*2260*/  BSSY B0, `(.L_x_47) ;  /* 0x000000c000007945 */ /* 0x000fe20003800000 */
[----:B------:R-:W-:-:S03]  /*2270*/  PRMT R56, R22, 0x7610, R56 ;  /* 0x0000761016387816 */ /* 0x000fc60000000038 */
[----:B------:R-:W-:-:S04]  /*2280*/  FMUL R23, R23, R14 ;  /* 0x0000000e17177220 */ /* 0x000fc80000400000 */
[----:B------:R-:W-:-:S05]  /*2290*/  FFMA R23, R66, R0, R23 ;  /* 0x0000000042177223 */ /* 0x000fca0000000017 */
[----:B------:R-:W-:-:S04]  /*22a0*/  F2FP.F16.F32.PACK_AB R23, RZ, R23 ;  /* 0x00000017ff17723e */ /* 0x000fc800000000ff */
[----:B------:R-:W-:-:S05]  /*22b0*/  PRMT R58, R23, 0x7610, R58 ;  /* 0x00007610173a7816 */ /* 0x000fca000000003a */
[----:B------:R0:W-:Y:S01]  /*22c0*/  @P0 STG.E.U16 desc[UR12][R20.64+0x20], R58 ;  /* 0x0000203a14000986 */ /* 0x0001e2000c10150c */
[----:B------:R-:W-:-:S05]  /*22d0*/  IADD3 R59, P0, R6, 0x40, RZ ;  /* 0x00000040063b7810 */ /* 0x000fca0007f1e0ff */
[----:B------:R-:W-:Y:S01]  /*22e0*/  IMAD.X R23, RZ, RZ, R7, P0 ;  /* 0x000000ffff177224 */ /* 0x000fe200000e0607 */
[----:B------:R-:W-:-:S13]  /*22f0*/  ISETP.GT.AND P0, PT, R16, 0x8, P1 ;  /* 0x000000081000780c */ /* 0x000fda0000f04270 */
[----:B0-----:R-:W-:Y:S05]  /*2300*/  @!P0 BRA `(.L_x_48) ;  /* 0x0000000000048947 */ /* 0x001fea0003800000 */
[----:B------:R0:W5:Y:S02]  /*2310*/  LDG.E.LTC128B.U16 R56, desc[UR12][R12.64+0x22] ;  /* 0x0000220c0c387981 */ /* 0x000164000c1e1520 */
.L_x_48:
[----:B------:R-:W-:Y:S05]  /*2320*/  BSYNC B0 ;  /* 0x0000000000007941 */ /* 0x000fea0003800000 */
.L_x_47:
[----:B-----5:R-:W-:Y:S01]  /*2330*/  HADD2.F32 R7, -RZ, R56.H0_H0 ;  /* 0x20000038ff077230 */ /* 0x020fe20000004100 */
[----:B------:R-:W-:Y:S01]  /*2340*/  ISETP.GT.AND P2, PT, R15, 0x18, PT ;  /* 0x000000180f00780c */ /* 0x000fe20003f44270 */
[----:B------:R-:W-:Y:S01]  /*2350*/  IMAD.WIDE.U32 R10, R59, UR6, R10 ;  /* 0x000000063b0a7c25 */ /* 0x000fe2000f8e000a */
[----:B------:R-:W-:Y:S03]  /*2360*/  BSSY B0, `(.L_x_49) ;  /* 0x0000014000007945 */ /* 0x000fe60003800000 */
[----:B------:R-:W-:-:S04]  /*2370*/  FMUL R6, R7, R14 ;  /* 0x0000000e07067220 */ /* 0x000fc80000400000 */
[----:B------:R-:W-:-:S05]  /*2380*/  FFMA R6, R67, R0, R6 ;  /* 0x0000000043067223 */ /* 0x000fca0000000006 */
[----:B------:R-:W-:Y:S01]  /*2390*/  F2FP.F16.F32.PACK_AB R7, RZ, R6 ;  /* 0x00000006ff07723e */ /* 0x000fe200000000ff */
[----:B------:R-:W-:Y:S02]  /*23a0*/  IMAD R6, R23, UR6, RZ ;  /* 0x0000000617067c24 */ /* 0x000fe4000f8e02ff */
[----:B------:R-:W-:Y:S01]  /*23b0*/  IMAD.WIDE.U32 R22, R59, UR6, R8 ;  /* 0x000000063b167c25 */ /* 0x000fe2000f8e0008 */
[----:B------:R-:W-:-:S03]  /*23c0*/  PRMT R58, R7, 0x7610, R58 ;  /* 0x00007610073a7816 */ /* 0x000fc6000000003a */
[----:B------:R-:W-:Y:S02]  /*23d0*/  IMAD R61, R59, UR7, R6 ;  /* 0x000000073b3d7c24 */ /* 0x000fe4000f8e0206 */
[----:B------:R0:W-:Y:S01]  /*23e0*/  @P0 STG.E.U16 desc[UR12][R20.64+0x22], R58 ;  /* 0x0000223a14000986 */ /* 0x0001e2000c10150c */
[----:B------:R-:W-:Y:S01]  /*23f0*/  LEA R6, P0, R22, UR8, 0x1 ;  /* 0x0000000816067c11 */ /* 0x000fe2000f8008ff */
[----:B------:R-:W-:-:S05]  /*2400*/  IMAD.IADD R7, R23, 0x1, R61 ;  /* 0x0000000117077824 */ /* 0x000fca00078e023d */
[----:B------:R-:W-:Y:S02]  /*2410*/  LEA.HI.X R7, R22, UR9, R7, 0x1, P0 ;  /* 0x0000000916077c11 */ /* 0x000fe400080f0c07 */
[----:B------:R-:W-:-:S04]  /*2420*/  IADD3 R10, P0, R8, R10, RZ ;  /* 0x0000000a080a7210 */ /* 0x000fc80007f1e0ff */
[----:B------:R-:W-:Y:S02]  /*2430*/  IADD3.X R9, R9, R61, R11, P0, !PT ;  /* 0x0000003d09097210 */ /* 0x000fe400007fe40b */
[----:B------:R-:W-:-:S04]  /*2440*/  LEA R8, P0, R10, UR8, 0x1 ;  /* 0x000000080a087c11 */ /* 0x000fc8000f8008ff */
[----:B------:R-:W-:Y:S02]  /*2450*/  LEA.HI.X R9, R10, UR9, R9, 0x1, P0 ;  /* 0x000000090a097c11 */ /* 0x000fe400080f0c09 */
[----:B------:R-:W-:Y:S02]  /*2460*/  ISETP.GT.AND P0, PT, R16, RZ, P2 ;  /* 0x000000ff1000720c */ /* 0x000fe40001704270 */
[----:B------:R-:W-:-:S11]  /*2470*/  P2R R10, PR, RZ, 0x4 ;  /* 0x00000004ff0a7803 */ /* 0x000fd60000000000 */
[----:B0-----:R-:W-:Y:S05]  /*2480*/  @!P0 BRA `(.L_x_50) ;  /* 0x0000000000048947 */ /* 0x001fea0003800000 */
[----:B------:R0:W5:Y:S02]  /*2490*/  LDG.E.LTC128B.U16 R56, desc[UR12][R4.64+0x30] ;  /* 0x0000300c04387981 */ /* 0x000164000c1e1520 */
.L_x_50:
[----:B------:R-:W-:Y:S05]  /*24a0*/  BSYNC B0 ;  /* 0x0000000000007941 */ /* 0x000fea0003800000 */
.L_x_49:
[----:B-----5:R-:W-:Y:S01]  /*24b0*/  HADD2.F32 R11, -RZ, R56.H0_H0 ;  /* 0x20000038ff0b7230 */ /* 0x020fe20000004100 */
[----:B------:R-:W-:Y:S01]  /*24c0*/  ISETP.GT.AND P1, PT, R15, 0x19, PT ;  /* 0x000000190f00780c */ /* 0x000fe20003f24270 */
[----:B------:R-:W-:Y:S03]  /*24d0*/  BSSY B0, `(.L_x_51) ;  /* 0x0000009000007945 */ /* 0x000fe60003800000 */
[----:B------:R-:W-:Y:S01]  /*24e0*/  FMUL R11, R11, R14 ;  /* 0x0000000e0b0b7220 */ /* 0x000fe20000400000 */
[----:B------:R-:W-:-:S03]  /*24f0*/  P2R R10, PR, RZ, 0x2 ;  /* 0x00000002ff0a7803 */ /* 0x000fc60000000000 */
[----:B------:R-:W-:-:S05]  /*2500*/  FFMA R11, R68, R0, R11 ;  /* 0x00000000440b7223 */ /* 0x000fca000000000b */
[----:B------:R-:W-:-:S05]  /*2510*/  F2FP.F16.F32.PACK_AB R11, RZ, R11 ;  /* 0x0000000bff0b723e */ /* 0x000fca00000000ff */
[----:B------:R0:W-:Y:S01]  /*2520*/  @P0 STG.E.U16 desc[UR12][R2.64+0x30], R11 ;  /* 0x0000300b02000986 */ /* 0x0001e2000c10150c */
[----:B------:R-:W-:-:S13]  /*2530*/  ISETP.GT.AND P0, PT, R16, RZ, P1 ;  /* 0x000000ff1000720c */ /* 0x000fda0000f04270 */
[----:B0-----:R-:W-:Y:S05]  /*2540*/  @!P0 BRA `(.L_x_52) ;  /* 0x0000000000048947 */ /* 0x001fea0003800000 */
[----:B------:R0:W5:Y:S02]  /*2550*/  LDG.E.LTC128B.U16 R56, desc[UR12][R4.64+0x32] ;  /* 0x0000320c04387981 */ /* 0x000164000c1e1520 */
.L_x_52:
[----:B------:R-:W-:Y:S05]  /*2560*/  BSYNC B0 ;  /* 0x0000000000007941 */ /* 0x000fea0003800000 */
.L_x_51:
[----:B-----5:R-:W-:Y:S01]  /*2570*/  HADD2.F32 R11, -RZ, R56.H0_H0 ;  /* 0x20000038ff0b7230 */ /* 0x020fe20000004100 */
[----:B------:R-:W-:Y:S04]  /*2580*/  BSSY B0, `(.L_x_53) ;  /* 0x0000008000007945 */ /* 0x000fe80003800000 */
[----:B------:R-:W-:-:S04]  /*2590*/  FMUL R10, R11, R14 ;  /* 0x0000000e0b0a7220 */ /* 0x000fc80000400000 */
[----:B------:R-:W-:-:S05]  /*25a0*/  FFMA R10, R69, R0, R10 ;  /* 0x00000000450a7223 */ /* 0x000fca000000000a */
[----:B------:R-:W-:-:S05]  /*25b0*/  F2FP.F16.F32.PACK_AB R10, RZ, R10 ;  /* 0x0000000aff0a723e */ /* 0x000fca00000000ff */
[----:B------:R0:W-:Y:S01]  /*25c0*/  @P0 STG.E.U16 desc[UR12][R2.64+0x32], R10 ;  /* 0x0000320a02000986 */ /* 0x0001e2000c10150c */
[----:B------:R-:W-:-:S13]  /*25d0*/  ISETP.GT.AND P0, PT, R16, 0x8, P2 ;  /* 0x000000081000780c */ /* 0x000fda0001704270 */
[----:B0-----:R-:W-:Y:S05]  /*25e0*/  @!P0 BRA `(.L_x_54) ;  /* 0x0000000000048947 */ /* 0x001fea0003800000 */
[----:B------:R0:W5:Y:S02]  /*25f0*/  LDG.E.LTC128B.U16 R56, desc[UR12][R12.64+0x30] ;  /* 0x0000300c0c387981 */ /* 0x000164000c1e1520 */
.L_x_54:
[----:B------:R-:W-:Y:S05]  /*2600*/  BSYNC B0 ;  /* 0x0000000000007941 */ /* 0x000fea0003800000 */
.L_x_53:
        /* <DEDUP_REMOVED lines=9> */
.L_x_56:
[----:B------:R-:W-:Y:S05]  /*26a0*/  BSYNC B0 ;  /* 0x0000000000007941 */ /* 0x000fea0003800000 */
.L_x_55:
        /* <DEDUP_REMOVED lines=11> */
.L_x_58:
[----:B------:R-:W-:Y:S05]  /*2760*/  BSYNC B0 ;  /* 0x0000000000007941 */ /* 0x000fea0003800000 */
.L_x_57:
        /* <DEDUP_REMOVED lines=11> */
.L_x_60:
[----:B------:R-:W-:Y:S05]  /*2820*/  BSYNC B0 ;  /* 0x0000000000007941 */ /* 0x000fea0003800000 */
.L_x_59:
        /* <DEDUP_REMOVED lines=9> */
.L_x_62:
[----:B------:R-:W-:Y:S05]  /*28c0*/  BSYNC B0 ;  /* 0x0000000000007941 */ /* 0x000fea0003800000 */
.L_x_61:
        /* <DEDUP_REMOVED lines=9> */
.L_x_64:
[----:B------:R-:W-:Y:S05]  /*2960*/  BSYNC B0 ;  /* 0x0000000000007941 */ /* 0x000fea0003800000 */
.L_x_63:
        /* <DEDUP_REMOVED lines=11> */
.L_x_66:
[----:B------:R-:W-:Y:S05]  /*2a20*/  BSYNC B0 ;  /* 0x0000000000007941 */ /* 0x000fea0003800000 */
.L_x_65:
[----:B-----5:R-:W-:Y:S01]  /*2a30*/  HADD2.F32 R11, -RZ, R56.H0_H0 ;  /* 0x20000038ff0b7230 */ /* 0x020fe20000004100 */
[----:B------:R-:W-:Y:S01]  /*2a40*/  ISETP.GT.AND P4, PT, R15, 0x29, PT ;  /* 0x000000290f00780c */ /* 0x000fe20003f84270 */
[----:B------:R-:W-:Y:S03]  /*2a50*/  BSSY B0, `(.L_x_67) ;  /* 0x0000008000007945 */ /* 0x000fe60003800000 */
[----:B------:R-:W-:-:S04]  /*2a60*/  FMUL R11, R11, R14 ;  /* 0x0000000e0b0b7220 */ /* 0x000fc80000400000 */
[----:B------:R-:W-:-:S05]  /*2a70*/  FFMA R11, R76, R0, R11 ;  /* 0x000000004c0b7223 */ /* 0x000fca000000000b */
[----:B------:R-:W-:-:S05]  /*2a80*/  F2FP.F16.F32.PACK_AB R11, RZ, R11 ;  /* 0x0000000bff0b723e */ /* 0x000fca00000000ff */
[----:B------:R0:W-:Y:S01]  /*2a90*/  @P0 STG.E.U16 desc[UR12][R2.64+0x50], R11 ;  /* 0x0000500b02000986 */ /* 0x0001e2000c10150c */
[----:B------:R-:W-:-:S13]  /*2aa0*/  ISETP.GT.AND P0, PT, R16, RZ, P4 ;  /* 0x000000ff1000720c */ /* 0x000fda0002704270 */
[----:B0-----:R-:W-:Y:S05]  /*2ab0*/  @!P0 BRA `(.L_x_68) ;  /* 0x0000000000048947 */ /* 0x001fea0003800000 */
[----:B------:R0:W5:Y:S02]  /*2ac0*/  LDG.E.LTC128B.U16 R56, desc[UR12][R4.64+0x52] ;  /* 0x0000520c04387981 */ /* 0x000164000c1e1520 */
.L_x_68:
[----:B------:R-:W-:Y:S05]  /*2ad0*/  BSYNC B0 ;  /* 0x0000000000007941 */ /* 0x000fea0003800000 */
.L_x_67:
        /* <DEDUP_REMOVED lines=9> */
.L_x_70:
[----:B------:R-:W-:Y:S05]  /*2b70*/  BSYNC B0 ;  /* 0x0000000000007941 */ /* 0x000fea0003800000 */
.L_x_69:
        /* <DEDUP_REMOVED lines=9> */
.L_x_72:
[----:B------:R-:W-:Y:S05]  /*2c10*/  BSYNC B0 ;  /* 0x0000000000007941 */ /* 0x000fea0003800000 */
.L_x_71:
        /* <DEDUP_REMOVED lines=10> */
.L_x_74:
[----:B------:R-:W-:Y:S05]  /*2cc0*/  BSYNC B0 ;  /* 0x0000000000007941 */ /* 0x000fea0003800000 */
.L_x_73:
        /* <DEDUP_REMOVED lines=10> */
.L_x_76:
[----:B------:R-:W-:Y:S05]  /*2d70*/  BSYNC B0 ;  /* 0x0000000000007941 */ /* 0x000fea0003800000 */
.L_x_75:
        /* <DEDUP_REMOVED lines=9> */
.L_x_78:
[----:B------:R-:W-:Y:S05]  /*2e10*/  BSYNC B0 ;  /* 0x0000000000007941 */ /* 0x000fea0003800000 */
.L_x_77:
        /* <DEDUP_REMOVED lines=9> */
.L_x_80:
[----:B------:R-:W-:Y:S05]  /*2eb0*/  BSYNC B0 ;  /* 0x0000000000007941 */ /* 0x000fea0003800000 */
.L_x_79:
        /* <DEDUP_REMOVED lines=10> */
.L_x_82:
[----:B------:R-:W-:Y:S05]  /*2f60*/  BSYNC B0 ;  /* 0x0000000000007941 */ /* 0x000fea0003800000 */
.L_x_81:
[----:B-----5:R-:W-:Y:S01]  /*2f70*/  HADD2.F32 R11, -RZ, R56.H0_H0 ;  /* 0x20000038ff0b7230 */ /* 0x020fe20000004100 */
[----:B------:R-:W-:Y:S04]  /*2f80*/  BSSY B0, `(.L_x_83) ;  /* 0x000000d000007945 */ /* 0x000fe80003800000 */
[----:B------:R-:W-:-:S04]  /*2f90*/  FMUL R11, R11, R14 ;  /* 0x0000000e0b0b7220 */ /* 0x000fc80000400000 */
[----:B------:R-:W-:-:S05]  /*2fa0*/  FFMA R11, R84, R0, R11 ;  /* 0x00000000540b7223 */ /* 0x000fca000000000b */
[----:B------:R-:W-:-:S05]  /*2fb0*/  F2FP.F16.F32.PACK_AB R11, RZ, R11 ;  /* 0x0000000bff0b723e */ /* 0x000fca00000000ff */
[----:B------:R1:W-:Y:S01]  /*2fc0*/  @P0 STG.E.U16 desc[UR12][R2.64+0x70], R11 ;  /* 0x0000700b02000986 */ /* 0x0003e2000c10150c */
[----:B------:R-:W-:-:S05]  /*2fd0*/  IADD3 R22, P0, R57, R20, RZ ;  /* 0x0000001439167210 */ /* 0x000fca0007f1e0ff */
[----:B------:R-:W-:Y:S01]  /*2fe0*/  IMAD.X R23, R17, 0x1, R21, P0 ;  /* 0x0000000111177824 */ /* 0x000fe200000e0615 */
[----:B------:R-:W-:-:S05]  /*2ff0*/  IADD3 R10, P0, R57, R2, RZ ;  /* 0x00000002390a7210 */ /* 0x000fca0007f1e0ff */
[----:B-1----:R-:W-:Y:S01]  /*3000*/  IMAD.X R11, R17, 0x1, R3, P0 ;  /* 0x00000001110b7824 */ /* 0x002fe200000e0603 */
[----:B------:R-:W-:-:S04]  /*3010*/  ISETP.GT.AND P0, PT, R15, 0x39, PT ;  /* 0x000000390f00780c */ /* 0x000fc80003f04270 */
[----:B------:R-:W-:-:S13]  /*3020*/  ISETP.GT.AND P5, PT, R16, RZ, P0 ;  /* 0x000000ff1000720c */ /* 0x000fda00007a4270 */
[----:B------:R-:W-:Y:S05]  /*3030*/  @!P5 BRA `(.L_x_84) ;  /* 0x000000000004d947 */ /* 0x000fea0003800000 */
[----:B------:R1:W5:Y:S02]  /*3040*/  LDG.E.LTC128B.U16 R56, desc[UR12][R4.64+0x72] ;  /* 0x0000720c04387981 */ /* 0x000364000c1e1520 */
.L_x_84:
[----:B------:R-:W-:Y:S05]  /*3050*/  BSYNC B0 ;  /* 0x0000000000007941 */ /* 0x000fea0003800000 */
.L_x_83:
[----:B01-345:R-:W-:Y:S01]  /*3060*/  HADD2.F32 R5, -RZ, R56.H0_H0 ;  /* 0x20000038ff057230 */ /* 0x03bfe20000004100 */
        /* <DEDUP_REMOVED lines=8> */
.L_x_86:
[----:B------:R-:W-:Y:S05]  /*30f0*/  BSYNC B0 ;  /* 0x0000000000007941 */ /* 0x000fea0003800000 */
.L_x_85:
[----:B-----5:R-:W-:Y:S01]  /*3100*/  HADD2.F32 R3, -RZ, R56.H0_H0 ;  /* 0x20000038ff037230 */ /* 0x020fe20000004100 */
[----:B------:R-:W-:Y:S04]  /*3110*/  BSSY B0, `(.L_x_87) ;  /* 0x0000008000007945 */ /* 0x000fe80003800000 */
[----:B------:R-:W-:-:S04]  /*3120*/  FMUL R3, R3, R14 ;  /* 0x0000000e03037220 */ /* 0x000fc80000400000 */
[----:B------:R-:W-:-:S05]  /*3130*/  FFMA R3, R86, R0, R3 ;  /* 0x0000000056037223 */ /* 0x000fca0000000003 */
[----:B------:R-:W-:-:S05]  /*3140*/  F2FP.F16.F32.PACK_AB R3, RZ, R3 ;  /* 0x00000003ff03723e */ /* 0x000fca00000000ff */
[----:B------:R1:W-:Y:S01]  /*3150*/  @P5 STG.E.U16 desc[UR12][R20.64+0x70], R3 ;  /* 0x0000700314005986 */ /* 0x0003e2000c10150c */
[----:B------:R-:W-:-:S13]  /*3160*/  ISETP.GT.AND P5, PT, R16, 0x8, P0 ;  /* 0x000000081000780c */ /* 0x000fda00007a4270 */
[----:B-1----:R-:W-:Y:S05]  /*3170*/  @!P5 BRA `(.L_x_88) ;  /* 0x000000000004d947 */ /* 0x002fea0003800000 */
[----:B------:R1:W5:Y:S02]  /*3180*/  LDG.E.LTC128B.U16 R56, desc[UR12][R12.64+0x72] ;  /* 0x0000720c0c387981 */ /* 0x000364000c1e1520 */
.L_x_88:
[----:B------:R-:W-:Y:S05]  /*3190*/  BSYNC B0 ;  /* 0x0000000000007941 */ /* 0x000fea0003800000 */
.L_x_87:
[----:B-----5:R-:W-:-:S05]  /*31a0*/  HADD2.F32 R3, -RZ, R56.H0_H0 ;  /* 0x20000038ff037230 */ /* 0x020fca0000004100 */
[----:B------:R-:W-:-:S04]  /*31b0*/  FMUL R2, R3, R14 ;  /* 0x0000000e03027220 */ /* 0x000fc80000400000 */
[----:B------:R-:W-:-:S05]  /*31c0*/  FFMA R2, R87, R0, R2 ;  /* 0x0000000057027223 */ /* 0x000fca0000000002 */
[----:B------:R-:W-:-:S05]  /*31d0*/  F2FP.F16.F32.PACK_AB R2, RZ, R2 ;  /* 0x00000002ff02723e */ /* 0x000fca00000000ff */
[----:B------:R3:W-:Y:S01]  /*31e0*/  @P5 STG.E.U16 desc[UR12][R20.64+0x72], R2 ;  /* 0x0000720214005986 */ /* 0x0007e2000c10150c */
[----:B------:R-:W-:-:S04]  /*31f0*/  ISETP.GT.AND P5, PT, R15, RZ, PT ;  /* 0x000000ff0f00720c */ /* 0x000fc80003fa4270 */
[----:B------:R-:W-:-:S13]  /*3200*/  ISETP.GT.AND P5, PT, R16, 0x40, P5 ;  /* 0x000000401000780c */ /* 0x000fda0002fa4270 */
[----:B------:R-:W4:Y:S01]  /*3210*/  @P5 LDG.E.LTC128B.U16 R56, desc[UR12][R6.64] ;  /* 0x0000000c06385981 */ /* 0x000f22000c1e1520 */
[----:B------:R-:W-:Y:S01]  /*3220*/  BSSY B0, `(.L_x_89) ;  /* 0x000000a000007945 */ /* 0x000fe20003800000 */
[----:B----4-:R-:W-:-:S05]  /*3230*/  HADD2.F32 R3, -RZ, R56.H0_H0 ;  /* 0x20000038ff037230 */ /* 0x010fca0000004100 */
[----:B------:R-:W-:-:S04]  /*3240*/  FMUL R3, R3, R14 ;  /* 0x0000000e03037220 */ /* 0x000fc80000400000 */
[----:B------:R-:W-:-:S05]  /*3250*/  FFMA R3, R24, R0, R3 ;  /* 0x0000000018037223 */ /* 0x000fca0000000003 */
[----:B------:R-:W-:-:S05]  /*3260*/  F2FP.F16.F32.PACK_AB R3, RZ, R3 ;  /* 0x00000003ff03723e */ /* 0x000fca00000000ff */
[----:B------:R3:W-:Y:S01]  /*3270*/  @P5 STG.E.U16 desc[UR12][R10.64], R3 ;  /* 0x000000030a005986 */ /* 0x0007e2000c10150c */
[----:B------:R-:W-:-:S04]  /*3280*/  ISETP.GT.AND P5, PT, R15, 0x1, PT ;  /* 0x000000010f00780c */ /* 0x000fc80003fa4270 */
[----:B------:R-:W-:-:S13]  /*3290*/  ISETP.GT.AND P5, PT, R16, 0x40, P5 ;  /* 0x000000401000780c */ /* 0x000fda0002fa4270 */
[----:B---3--:R-:W-:Y:S05]  /*32a0*/  @!P5 BRA `(.L_x_90) ;  /* 0x000000000004d947 */ /* 0x008fea0003800000 */
[----:B------:R3:W5:Y:S02]  /*32b0*/  LDG.E.LTC128B.U16 R56, desc[UR12][R6.64+0x2] ;  /* 0x0000020c06387981 */ /* 0x000764000c1e1520 */
.L_x_90:
[----:B------:R-:W-:Y:S05]  /*32c0*/  BSYNC B0 ;  /* 0x0000000000007941 */ /* 0x000fea0003800000 */
.L_x_89:
[----:B-----5:R-:W-:Y:S01]  /*32d0*/  HADD2.F32 R3, -RZ, R56.H0_H0 ;  /* 0x20000038ff037230 */ /* 0x020fe20000004100 */
[----:B------:R-:W-:Y:S04]  /*32e0*/  BSSY B0, `(.L_x_91) ;  /* 0x000000c000007945 */ /* 0x000fe80003800000 */
[----:B------:R-:W-:Y:S01]  /*32f0*/  FMUL R2, R3, R14 ;  /* 0x0000000e03027220 */ /* 0x000fe20000400000 */
[----:B------:R-:W-:-:S03]  /*3300*/  @P5 IMAD.MOV.U32 R3, RZ, RZ, R11 ;  /* 0x000000ffff035224 */ /* 0x000fc600078e000b */
[----:B------:R-:W-:-:S05]  /*3310*/  FFMA R2, R25, R0, R2 ;  /* 0x0000000019027223 */ /* 0x000fca0000000002 */
[----:B------:R-:W-:-:S04]  /*3320*/  F2FP.F16.F32.PACK_AB R2, RZ, R2 ;  /* 0x00000002ff02723e */ /* 0x000fc800000000ff */
[----:B------:R-:W-:Y:S01]  /*3330*/  PRMT R4, R2, 0x7610, R4 ;  /* 0x0000761002047816 */ /* 0x000fe20000000004 */
[----:B------:R-:W-:-:S05]  /*3340*/  @P5 IMAD.MOV.U32 R2, RZ, RZ, R10 ;  /* 0x000000ffff025224 */ /* 0x000fca00078e000a */
[----:B------:R4:W-:Y:S01]  /*3350*/  @P5 STG.E.U16 desc[UR12][R2.64+0x2], R4 ;  /* 0x0000020402005986 */ /* 0x0009e2000c10150c */
[----:B------:R-:W-:-:S04]  /*3360*/  ISETP.GT.AND P5, PT, R15, RZ, PT ;  /* 0x000000ff0f00720c */ /* 0x000fc80003fa4270 */
[----:B------:R-:W-:-:S13]  /*3370*/  ISETP.GT.AND P5, PT, R16, 0x48, P5 ;  /* 0x000000481000780c */ /* 0x000fda0002fa4270 */
[----:B----4-:R-:W-:Y:S05]  /*3380*/  @!P5 BRA `(.L_x_92) ;  /* 0x000000000004d947 */ /* 0x010fea0003800000 */
[----:B------:R4:W5:Y:S02]  /*3390*/  LDG.E.LTC128B.U16 R56, desc[UR12][R8.64] ;  /* 0x0000000c08387981 */ /* 0x000964000c1e1520 */
.L_x_92:
[----:B------:R-:W-:Y:S05]  /*33a0*/  BSYNC B0 ;  /* 0x0000000000007941 */ /* 0x000fea0003800000 */
.L_x_91:
[----:B-----5:R-:W-:Y:S01]  /*33b0*/  HADD2.F32 R3, -RZ, R56.H0_H0 ;  /* 0x20000038ff037230 */ /* 0x020fe20000004100 */
[----:B------:R-:W-:Y:S04]  /*33c0*/  BSSY B0, `(.L_x_93) ;  /* 0x0000009000007945 */ /* 0x000fe80003800000 */
[----:B------:R-:W-:-:S04]  /*33d0*/  FMUL R3, R3, R14 ;  /* 0x0000000e03037220 */ /* 0x000fc80000400000 */
[----:B------:R-:W-:-:S05]  /*33e0*/  FFMA R3, R26, R0, R3 ;  /* 0x000000001a037223 */ /* 0x000fca0000000003 */
[----:B------:R-:W-:-:S05]  /*33f0*/  F2FP.F16.F32.PACK_AB R3, RZ, R3 ;  /* 0x00000003ff03723e */ /* 0x000fca00000000ff */
[----:B------:R0:W-:Y:S01]  /*3400*/  @P5 STG.E.U16 desc[UR12][R22.64], R3 ;  /* 0x0000000316005986 */ /* 0x0001e2000c10150c */
[----:B------:R-:W-:-:S04]  /*3410*/  ISETP.GT.AND P5, PT, R15, 0x1, PT ;  /* 0x000000010f00780c */ /* 0x000fc80003fa4270 */
[----:B------:R-:W-:-:S13]  /*3420*/  ISETP.GT.AND P5, PT, R16, 0x48, P5 ;  /* 0x000000481000780c */ /* 0x000fda0002fa4270 */
[----:B0-----:R-:W-:Y:S05]  /*3430*/  @!P5 BRA `(.L_x_94) ;  /* 0x000000000004d947 */ /* 0x001fea0003800000 */
[----:B------:R0:W5:Y:S02]  /*3440*/  LDG.E.LTC128B.U16 R56, desc[UR12][R8.64+0x2] ;  /* 0x0000020c08387981 */ /* 0x000164000c1e1520 */
.L_x_94:
[----:B------:R-:W-:Y:S05]  /*3450*/  BSYNC B0 ;  /* 0x0000000000007941 */ /* 0x000fea0003800000 */
.L_x_93:
        /* <DEDUP_REMOVED lines=10> */
.L_x_96:
[----:B------:R-:W-:Y:S05]  /*3500*/  BSYNC B0 ;  /* 0x0000000000007941 */ /* 0x000fea0003800000 */
.L_x_95:
[----:B-----5:R-:W-:Y:S01]  /*3510*/  HADD2.F32 R3, -RZ, R56.H0_H0 ;  /* 0x20000038ff037230 */ /* 0x020fe20000004100 */
[----:B------:R-:W-:Y:S01]  /*3520*/  BSSY B0, `(.L_x_97) ;  /* 0x000000c000007945 */ /* 0x000fe20003800000 */
[----:B------:R-:W-:-:S03]  /*3530*/  @P5 IMAD.MOV.U32 R2, RZ, RZ, R10 ;  /* 0x000000ffff025224 */ /* 0x000fc600078e000a */
[----:B------:R-:W-:-:S04]  /*3540*/  FMUL R3, R3, R14 ;  /* 0x0000000e03037220 */ /* 0x000fc80000400000 */
[----:B------:R-:W-:-:S05]  /*3550*/  FFMA R3, R28, R0, R3 ;  /* 0x000000001c037223 */ /* 0x000fca0000000003 */
[----:B------:R-:W-:-:S04]  /*3560*/  F2FP.F16.F32.PACK_AB R3, RZ, R3 ;  /* 0x00000003ff03723e */ /* 0x000fc800000000ff */
[----:B------:R-:W-:Y:S01]  /*3570*/  PRMT R4, R3, 0x7610, R4 ;  /* 0x0000761003047816 */ /* 0x000fe20000000004 */
[----:B------:R-:W-:-:S05]  /*3580*/  @P5 IMAD.MOV.U32 R3, RZ, RZ, R11 ;  /* 0x000000ffff035224 */ /* 0x000fca00078e000b */
[----:B------:R0:W-:Y:S01]  /*3590*/  @P5 STG.E.U16 desc[UR12][R2.64+0x10], R4 ;  /* 0x0000100402005986 */ /* 0x0001e2000c10150c */
[----:B------:R-:W-:-:S04]  /*35a0*/  ISETP.GT.AND P5, PT, R15, 0x9, PT ;  /* 0x000000090f00780c */ /* 0x000fc80003fa4270 */
[----:B------:R-:W-:-:S13]  /*35b0*/  ISETP.GT.AND P5, PT, R16, 0x40, P5 ;  /* 0x000000401000780c */ /* 0x000fda0002fa4270 */
[----:B0-----:R-:W-:Y:S05]  /*35c0*/  @!P5 BRA `(.L_x_98) ;  /* 0x000000000004d947 */ /* 0x001fea0003800000 */
[----:B------:R0:W5:Y:S02]  /*35d0*/  LDG.E.LTC128B.U16 R56, desc[UR12][R6.64+0x12] ;  /* 0x0000120c06387981 */ /* 0x000164000c1e1520 */
.L_x_98:
[----:B------:R-:W-:Y:S05]  /*35e0*/  BSYNC B0 ;  /* 0x0000000000007941 */ /* 0x000fea0003800000 */
.L_x_97:
        /* <DEDUP_REMOVED lines=13> */
.L_x_100:
[----:B------:R-:W-:Y:S05]  /*36c0*/  BSYNC B0 ;  /* 0x0000000000007941 */ /* 0x000fea0003800000 */
.L_x_99:
        /* <DEDUP_REMOVED lines=10> */
.L_x_102:
[----:B------:R-:W-:Y:S05]  /*3770*/  BSYNC B0 ;  /* 0x0000000000007941 */ /* 0x000fea0003800000 */
.L_x_101:
        /* <DEDUP_REMOVED lines=13> */
.L_x_104:
[----:B------:R-:W-:Y:S05]  /*3850*/  BSYNC B0 ;  /* 0x0000000000007941 */ /* 0x000fea0003800000 */
.L_x_103:
        /* <DEDUP_REMOVED lines=13> */
.L_x_106:
[----:B------:R-:W-:Y:S05]  /*3930*/  BSYNC B0 ;  /* 0x0000000000007941 */ /* 0x000fea0003800000 */
.L_x_105:
        /* <DEDUP_REMOVED lines=13> */
.L_x_108:
[----:B------:R-:W-:Y:S05]  /*3a10*/  BSYNC B0 ;  /* 0x0000000000007941 */ /* 0x000fea0003800000 */
.L_x_107:
        /* <DEDUP_REMOVED lines=13> */
.L_x_110:
[----:B------:R-:W-:Y:S05]  /*3af0*/  BSYNC B0 ;  /* 0x0000000000007941 */ /* 0x000fea0003800000 */
.L_x_109:
        /* <DEDUP_REMOVED lines=13> */
.L_x_112:
[----:B------:R-:W-:Y:S05]  /*3bd0*/  BSYNC B0 ;  /* 0x0000000000007941 */ /* 0x000fea0003800000 */
.L_x_111:
        /* <DEDUP_REMOVED lines=13> */
.L_x_114:
[----:B------:R-:W-:Y:S05]  /*3cb0*/  BSYNC B0 ;  /* 0x0000000000007941 */ /* 0x000fea0003800000 */
.L_x_113:
        /* <DEDUP_REMOVED lines=13> */
.L_x_116:
[----:B------:R-:W-:Y:S05]  /*3d90*/  BSYNC B0 ;  /* 0x0000000000007941 */ /* 0x000fea0003800000 */
.L_x_115:
        /* <DEDUP_REMOVED lines=13> */
.L_x_118:
[----:B------:R-:W-:Y:S05]  /*3e70*/  BSYNC B0 ;  /* 0x0000000000007941 */ /* 0x000fea0003800000 */
.L_x_117:
        /* <DEDUP_REMOVED lines=13> */
.L_x_120:
[----:B------:R-:W-:Y:S05]  /*3f50*/  BSYNC B0 ;  /* 0x0000000000007941 */ /* 0x000fea0003800000 */
.L_x_119:
        /* <DEDUP_REMOVED lines=13> */
.L_x_122:
[----:B------:R-:W-:Y:S05]  /*4030*/  BSYNC B0 ;  /* 0x0000000000007941 */ /* 0x000fea0003800000 */
.L_x_121:
        /* <DEDUP_REMOVED lines=13> */
.L_x_124:
[----:B------:R-:W-:Y:S05]  /*4110*/  BSYNC B0 ;  /* 0x0000000000007941 */ /* 0x000fea0003800000 */
.L_x_123:
        /* <DEDUP_REMOVED lines=13> */
.L_x_126:
[----:B------:R-:W-:Y:S05]  /*41f0*/  BSYNC B0 ;  /* 0x0000000000007941 */ /* 0x000fea0003800000 */
.L_x_125:
        /* <DEDUP_REMOVED lines=9> */
[----:B------:R-:W-:-:S13]  /*4290*/  ISETP.GT.AND P5, PT, R16, 0x40, P6 ;  /* 0x000000401000780c */ /* 0x000fda00037a4270 */
[----:B0-----:R-:W-:Y:S05]  /*42a0*/  @!P5 BRA `(.L_x_128) ;  /* 0x000000000004d947 */ /* 0x001fea0003800000 */
[----:B------:R0:W5:Y:S02]  /*42b0*/  LDG.E.LTC128B.U16 R56, desc[UR12][R6.64+0x50] ;  /* 0x0000500c06387981 */ /* 0x000164000c1e1520 */
.L_x_128:
[----:B------:R-:W-:Y:S05]  /*42c0*/  BSYNC B0 ;  /* 0x0000000000007941 */ /* 0x000fea0003800000 */
.L_x_127:
        /* <DEDUP_REMOVED lines=12> */
.L_x_130:
[----:B------:R-:W-:Y:S05]  /*4390*/  BSYNC B0 ;  /* 0x0000000000007941 */ /* 0x000fea0003800000 */
.L_x_129:
[----:B-----5:R-:W-:Y:S01]  /*43a0*/  HADD2.F32 R3, -RZ, R56.H0_H0 ;  /* 0x20000038ff037230 */ /* 0x020fe20000004100 */
[----:B------:R-:W-:Y:S01]  /*43b0*/  ISETP.GT.AND P6, PT, R16, 0x48, P6 ;  /* 0x000000481000780c */ /* 0x000fe200037c4270 */
[----:B------:R-:W-:Y:S03]  /*43c0*/  BSSY B0, `(.L_x_131) ;  /* 0x000000a000007945 */ /* 0x000fe60003800000 */
[----:B------:R-:W-:Y:S01]  /*43d0*/  FMUL R2, R3, R14 ;  /* 0x0000000e03027220 */ /* 0x000fe20000400000 */
[----:B------:R-:W-:-:S03]  /*43e0*/  @P5 IMAD.MOV.U32 R3, RZ, RZ, R11 ;  /* 0x000000ffff035224 */ /* 0x000fc600078e000b */
[----:B------:R-:W-:-:S05]  /*43f0*/  FFMA R2, R45, R0, R2 ;  /* 0x000000002d027223 */ /* 0x000fca0000000002 */
[----:B------:R-:W-:-:S04]  /*4400*/  F2FP.F16.F32.PACK_AB R2, RZ, R2 ;  /* 0x00000002ff02723e */ /* 0x000fc800000000ff */
[----:B------:R-:W-:Y:S01]  /*4410*/  PRMT R4, R2, 0x7610, R4 ;  /* 0x0000761002047816 */ /* 0x000fe20000000004 */
[----:B------:R-:W-:-:S05]  /*4420*/  @P5 IMAD.MOV.U32 R2, RZ, RZ, R10 ;  /* 0x000000ffff025224 */ /* 0x000fca00078e000a */
[----:B------:R0:W-:Y:S01]  /*4430*/  @P5 STG.E.U16 desc[UR12][R2.64+0x52], R4 ;  /* 0x0000520402005986 */ /* 0x0001e2000c10150c */
[----:B------:R-:W-:Y:S05]  /*4440*/  @!P6 BRA `(.L_x_132) ;  /* 0x000000000004e947 */ /* 0x000fea0003800000 */
[----:B------:R0:W5:Y:S02]  /*4450*/  LDG.E.LTC128B.U16 R56, desc[UR12][R8.64+0x50] ;  /* 0x0000500c08387981 */ /* 0x000164000c1e1520 */
.L_x_132:
[----:B------:R-:W-:Y:S05]  /*4460*/  BSYNC B0 ;  /* 0x0000000000007941 */ /* 0x000fea0003800000 */
.L_x_131:
[----:B0----5:R-:W-:Y:S01]  /*4470*/  HADD2.F32 R3, -RZ, R56.H0_H0 ;  /* 0x20000038ff037230 */ /* 0x021fe20000004100 */
[----:B------:R-:W-:Y:S01]  /*4480*/  ISETP.GT.AND P4, PT, R16, 0x48, P4 ;  /* 0x000000481000780c */ /* 0x000fe20002784270 */
[----:B------:R-:W-:Y:S01]  /*4490*/  @P6 IMAD.MOV.U32 R2, RZ, RZ, R18 ;  /* 0x000000ffff026224 */ /* 0x000fe200078e0012 */
[----:B------:R-:W-:Y:S02]  /*44a0*/  BSSY B0, `(.L_x_133) ;  /* 0x0000009000007945 */ /* 0x000fe40003800000 */
[----:B------:R-:W-:-:S04]  /*44b0*/  FMUL R3, R3, R14 ;  /* 0x0000000e03037220 */ /* 0x000fc80000400000 */
[----:B------:R-:W-:-:S05]  /*44c0*/  FFMA R3, R46, R0, R3 ;  /* 0x000000002e037223 */ /* 0x000fca0000000003 */
[----:B------:R-:W-:-:S04]  /*44d0*/  F2FP.F16.F32.PACK_AB R3, RZ, R3 ;  /* 0x00000003ff03723e */ /* 0x000fc800000000ff */
[----:B------:R-:W-:Y:S01]  /*44e0*/  PRMT R4, R3, 0x7610, R4 ;  /* 0x0000761003047816 */ /* 0x000fe20000000004 */
[----:B------:R-:W-:-:S05]  /*44f0*/  @P6 IMAD.MOV.U32 R3, RZ, RZ, R19 ;  /* 0x000000ffff036224 */ /* 0x000fca00078e0013 */
[----:B------:R0:W-:Y:S01]  /*4500*/  @P6 STG.E.U16 desc[UR12][R2.64+0x50], R4 ;  /* 0x0000500402006986 */ /* 0x0001e2000c10150c */
[----:B------:R-:W-:Y:S05]  /*4510*/  @!P4 BRA `(.L_x_134) ;  /* 0x000000000004c947 */ /* 0x000fea0003800000 */
[----:B------:R0:W5:Y:S02]  /*4520*/  LDG.E.LTC128B.U16 R56, desc[UR12][R8.64+0x52] ;  /* 0x0000520c08387981 */ /* 0x000164000c1e1520 */
.L_x_134:
[----:B------:R-:W-:Y:S05]  /*4530*/  BSYNC B0 ;  /* 0x0000000000007941 */ /* 0x000fea0003800000 */
.L_x_133:
[----:B0----5:R-:W-:Y:S01]  /*4540*/  HADD2.F32 R3, -RZ, R56.H0_H0 ;  /* 0x20000038ff037230 */ /* 0x021fe20000004100 */
        /* <DEDUP_REMOVED lines=11> */
.L_x_136:
[----:B------:R-:W-:Y:S05]  /*4600*/  BSYNC B0 ;  /* 0x0000000000007941 */ /* 0x000fea0003800000 */
.L_x_135:
        /* <DEDUP_REMOVED lines=12> */
.L_x_138:
[----:B------:R-:W-:Y:S05]  /*46d0*/  BSYNC B0 ;  /* 0x0000000000007941 */ /* 0x000fea0003800000 */
.L_x_137:
        /* <DEDUP_REMOVED lines=12> */
.L_x_140:
[----:B------:R-:W-:Y:S05]  /*47a0*/  BSYNC B0 ;  /* 0x0000000000007941 */ /* 0x000fea0003800000 */
.L_x_139:
        /* <DEDUP_REMOVED lines=12> */
.L_x_142:
[----:B------:R-:W-:Y:S05]  /*4870*/  BSYNC B0 ;  /* 0x0000000000007941 */ /* 0x000fea0003800000 */
.L_x_141:
        /* <DEDUP_REMOVED lines=12> */
.L_x_144:
[----:B------:R-:W-:Y:S05]  /*4940*/  BSYNC B0 ;  /* 0x0000000000007941 */ /* 0x000fea0003800000 */
.L_x_143:
        /* <DEDUP_REMOVED lines=12> */
.L_x_146:
[----:B------:R-:W-:Y:S05]  /*4a10*/  BSYNC B0 ;  /* 0x0000000000007941 */ /* 0x000fea0003800000 */
.L_x_145:
        /* <DEDUP_REMOVED lines=9> */
.L_x_148:
[----:B------:R-:W-:Y:S05]  /*4ab0*/  BSYNC B0 ;  /* 0x0000000000007941 */ /* 0x000fea0003800000 */
.L_x_147:
[----:B-----5:R-:W-:Y:S01]  /*4ac0*/  HADD2.F32 R3, -RZ, R56.H0_H0 ;  /* 0x20000038ff037230 */ /* 0x020fe20000004100 */
[----:B------:R-:W-:Y:S01]  /*4ad0*/  ISETP.GT.AND P0, PT, R16, 0x48, P0 ;  /* 0x000000481000780c */ /* 0x000fe20000704270 */
[----:B0-----:R-:W-:Y:S01]  /*4ae0*/  @P1 IMAD.MOV.U32 R2, RZ, RZ, R18 ;  /* 0x000000ffff021224 */ /* 0x001fe200078e0012 */
        /* <DEDUP_REMOVED lines=9> */
.L_x_150:
[----:B------:R-:W-:Y:S05]  /*4b80*/  BSYNC B0 ;  /* 0x0000000000007941 */ /* 0x000fea0003800000 */
.L_x_149:
[----:B0----5:R-:W-:-:S05]  /*4b90*/  HADD2.F32 R3, -RZ, R56.H0_H0 ;  /* 0x20000038ff037230 */ /* 0x021fca0000004100 */
[----:B------:R-:W-:-:S04]  /*4ba0*/  FMUL R14, R3, R14 ;  /* 0x0000000e030e7220 */ /* 0x000fc80000400000 */
[----:B------:R-:W-:Y:S01]  /*4bb0*/  FFMA R14, R55, R0, R14 ;  /* 0x00000000370e7223 */ /* 0x000fe2000000000e */
[----:B------:R-:W-:Y:S06]  /*4bc0*/  @!P0 EXIT ;  /* 0x000000000000894d */ /* 0x000fec0003800000 */
[----:B------:R-:W-:-:S05]  /*4bd0*/  F2FP.F16.F32.PACK_AB R14, RZ, R14 ;  /* 0x0000000eff0e723e */ /* 0x000fca00000000ff */
[----:B------:R-:W-:Y:S01]  /*4be0*/  STG.E.U16 desc[UR12][R18.64+0x72], R14 ;  /* 0x0000720e12007986 */ /* 0x000fe2000c10150c */
[----:B------:R-:W-:Y:S05]  /*4bf0*/  EXIT ;  /* 0x000000000000794d */ /* 0x000fea0003800000 */
.L_x_28:
[----:B------:R-:W-:Y:S01]  /*4c00*/  ULDC.64 UR4, c[0x0][0x650] ;  /* 0x0001940000047ab9 */ /* 0x000fe20000000a00 */
[-C--:B------:R-:W-:Y:S01]  /*4c10*/  FMUL R56, R56, R0.reuse ;  /* 0x0000000038387220 */ /* 0x080fe20000400000 */
[----:B------:R-:W-:Y:S01]  /*4c20*/  LEA R2, P1, R10, UR4, 0x1 ;  /* 0x000000040a027c11 */ /* 0x000fe2000f8208ff */
[----:B------:R-:W-:Y:S01]  /*4c30*/  IMAD.SHL.U32 R7, R20, 0x2, RZ ;  /* 0x0000000214077824 */ /* 0x000fe200078e00ff */
[----:B------:R-:W-:Y:S01]  /*4c40*/  ISETP.GT.AND P6, PT, R15, 0x1, PT ;  /* 0x000000010f00780c */ /* 0x000fe20003fc4270 */
[----:B------:R-:W-:Y:S01]  /*4c50*/  FMUL R57, R57, R0 ;  /* 0x0000000039397220 */ /* 0x000fe20000400000 */
[----:B------:R-:W-:Y:S01]  /*4c60*/  F2FP.F16.F32.PACK_AB R56, RZ, R56 ;  /* 0x00000038ff38723e */ /* 0x000fe200000000ff */
[-C--:B------:R-:W-:Y:S01]  /*4c70*/  FMUL R58, R58, R0.reuse ;  /* 0x000000003a3a7220 */ /* 0x080fe20000400000 */
[----:B------:R-:W-:Y:S01]  /*4c80*/  LEA.HI.X R3, R10, UR5, R13, 0x1, P1 ;  /* 0x000000050a037c11 */ /* 0x000fe200088f0c0d */
[-C--:B------:R-:W-:Y:S01]  /*4c90*/  FMUL R59, R59, R0.reuse ;  /* 0x000000003b3b7220 */ /* 0x080fe20000400000 */
[----:B------:R-:W-:Y:S01]  /*4ca0*/  ISETP.GT.AND P2, PT, R15, RZ, PT ;  /* 0x000000ff0f00720c */ /* 0x000fe20003f44270 */
[-C--:B------:R-:W-:Y:S01]  /*4cb0*/  FMUL R60, R60, R0.reuse ;  /* 0x000000003c3c7220 */ /* 0x080fe20000400000 */
[C---:B------:R-:W-:Y:S01]  /*4cc0*/  ISETP.GT.AND P1, PT, R16.reuse, RZ, P6 ;  /* 0x000000ff1000720c */ /* 0x040fe20003724270 */
[----:B------:R-:W-:Y:S01]  /*4cd0*/  @P0 STG.E.U16 desc[UR12][R2.64], R56 ;  /* 0x0000003802000986 */ /* 0x000fe2000c10150c */
[----:B------:R-:W-:Y:S01]  /*4ce0*/  ISETP.GT.AND P0, PT, R16, 0x8, P2 ;  /* 0x000000081000780c */ /* 0x000fe20001704270 */
[-C--:B------:R-:W-:Y:S01]  /*4cf0*/  FMUL R61, R61, R0.reuse ;  /* 0x000000003d3d7220 */ /* 0x080fe20000400000 */
[----:B------:R-:W-:Y:S01]  /*4d00*/  SHF.L.U64.HI R19, R20, 0x1, R19 ;  /* 0x0000000114137819 */ /* 0x000fe20000010213 */
[----:B------:R-:W-:Y:S01]  /*4d10*/  FMUL R62, R62, R0 ;  /* 0x000000003e3e7220 */ /* 0x000fe20000400000 */
[----:B------:R-:W-:Y:S01]  /*4d20*/  IADD3 R4, P3, R7, R2, RZ ;  /* 0x0000000207047210 */ /* 0x000fe20007f7e0ff */
[-C--:B------:R-:W-:Y:S01]  /*4d30*/  FMUL R63, R63, R0.reuse ;  /* 0x000000003f3f7220 */ /* 0x080fe20000400000 */
[----:B------:R-:W-:Y:S01]  /*4d40*/  F2FP.F16.F32.PACK_AB R57, RZ, R57 ;  /* 0x00000039ff39723e */ /* 0x000fe200000000ff */
[----:B------:R-:W-:Y:S01]  /*4d50*/  FMUL R64, R64, R0 ;  /* 0x0000000040407220 */ /* 0x000fe20000400000 */
[----:B------:R-:W-:Y:S01]  /*4d60*/  F2FP.F16.F32.PACK_AB R58, RZ, R58 ;  /* 0x0000003aff3a723e */ /* 0x000fe200000000ff */
[----:B------:R-:W-:Y:S01]  /*4d70*/  IMAD.X R5, R19, 0x1, R3, P3 ;  /* 0x0000000113057824 */ /* 0x000fe200018e0603 */
[C---:B------:R-:W-:Y:S01]  /*4d80*/  ISETP.GT.AND P5, PT, R15.reuse, 0x8, PT ;  /* 0x000000080f00780c */ /* 0x040fe20003fa4270 */
[----:B------:R-:W-:Y:S01]  /*4d90*/  @P1 STG.E.U16 desc[UR12][R2.64+0x2], R57 ;  /* 0x0000023902001986 */ /* 0x000fe2000c10150c */
[----:B------:R-:W-:Y:S01]  /*4da0*/  ISETP.GT.AND P4, PT, R15, 0x9, PT ;  /* 0x000000090f00780c */ /* 0x000fe20003f84270 */
[-C--:B------:R-:W-:Y:S01]  /*4db0*/  FMUL R65, R65, R0.reuse ;  /* 0x0000000041417220 */ /* 0x080fe20000400000 */
[C---:B------:R-:W-:Y:S01]  /*4dc0*/  ISETP.GT.AND P2, PT, R16.reuse, 0x8, P6 ;  /* 0x000000081000780c */ /* 0x040fe20003744270 */
[----:B------:R-:W-:Y:S01]  /*4dd0*/  @P0 STG.E.U16 desc[UR12][R4.64], R58 ;  /* 0x0000003a04000986 */ /* 0x000fe2000c10150c */
[----:B------:R-:W-:Y:S01]  /*4de0*/  ISETP.GT.AND P0, PT, R16, RZ, P5 ;  /* 0x000000ff1000720c */ /* 0x000fe20002f04270 */
[-C--:B------:R-:W-:Y:S01]  /*4df0*/  FMUL R66, R66, R0.reuse ;  /* 0x0000000042427220 */ /* 0x080fe20000400000 */
[----:B------:R-:W-:Y:S01]  /*4e00*/  ISETP.GT.AND P1, PT, R16, RZ, P4 ;  /* 0x000000ff1000720c */ /* 0x000fe20002724270 */
[-C--:B------:R-:W-:Y:S01]  /*4e10*/  FMUL R67, R67, R0.reuse ;  /* 0x0000000043437220 */ /* 0x080fe20000400000 */
[----:B------:R-:W-:Y:S01]  /*4e20*/  F2FP.F16.F32.PACK_AB R59, RZ, R59 ;  /* 0x0000003bff3b723e */ /* 0x000fe200000000ff */
[----:B------:R-:W-:Y:S01]  /*4e30*/  FMUL R68, R68, R0 ;  /* 0x0000000044447220 */ /* 0x000fe20000400000 */
[----:B------:R-:W-:Y:S01]  /*4e40*/  F2FP.F16.F32.PACK_AB R60, RZ, R60 ;  /* 0x0000003cff3c723e */ /* 0x000fe200000000ff */
[-C--:B------:R-:W-:Y:S01]  /*4e50*/  FMUL R69, R69, R0.reuse ;  /* 0x0000000045457220 */ /* 0x080fe20000400000 */
[----:B------:R-:W-:Y:S01]  /*4e60*/  F2FP.F16.F32.PACK_AB R61, RZ, R61 ;  /* 0x0000003dff3d723e */ /* 0x000fe200000000ff */
[-C--:B------:R-:W-:Y:S01]  /*4e70*/  FMUL R70, R70, R0.reuse ;  /* 0x0000000046467220 */ /* 0x080fe20000400000 */
[C---:B------:R-:W-:Y:S01]  /*4e80*/  SHF.L.U64.HI R9, R17.reuse, 0x1, R18 ;  /* 0x0000000111097819 */ /* 0x040fe20000010212 */
[----:B------:R-:W-:Y:S01]  /*4e90*/  IMAD.SHL.U32 R17, R17, 0x2, RZ ;  /* 0x0000000211117824 */ /* 0x000fe200078e00ff */
[----:B------:R-:W-:Y:S01]  /*4ea0*/  @P2 STG.E.U16 desc[UR12][R4.64+0x2], R59 ;  /* 0x0000023b04002986 */ /* 0x000fe2000c10150c */
[----:B------:R-:W-:Y:S01]  /*4eb0*/  ISETP.GT.AND P2, PT, R16, 0x8, P5 ;  /* 0x000000081000780c */ /* 0x000fe20002f44270 */
[----:B------:R-:W-:Y:S01]  /*4ec0*/  FMUL R71, R71, R0 ;  /* 0x0000000047477220 */ /* 0x000fe20000400000 */
[----:B------:R-:W-:Y:S01]  /*4ed0*/  ISETP.GT.AND P3, PT, R15, 0x10, PT ;  /* 0x000000100f00780c */ /* 0x000fe20003f64270 */
[----:B------:R-:W-:Y:S01]  /*4ee0*/  @P0 STG.E.U16 desc[UR12][R2.64+0x10], R60 ;  /* 0x0000103c02000986 */ /* 0x000fe2000c10150c */
[----:B------:R-:W-:Y:S01]  /*4ef0*/  F2FP.F16.F32.PACK_AB R62, RZ, R62 ;  /* 0x0000003eff3e723e */ /* 0x000fe200000000ff */
[----:B------:R-:W-:Y:S01]  /*4f00*/  FMUL R72, R72, R0 ;  /* 0x0000000048487220 */ /* 0x000fe20000400000 */
[----:B------:R-:W-:Y:S01]  /*4f10*/  F2FP.F16.F32.PACK_AB R63, RZ, R63 ;  /* 0x0000003fff3f723e */ /* 0x000fe200000000ff */
[----:B------:R-:W-:Y:S01]  /*4f20*/  @P1 STG.E.U16 desc[UR12][R2.64+0x12], R61 ;  /* 0x0000123d02001986 */ /* 0x000fe2000c10150c */
[----:B------:R-:W-:Y:S01]  /*4f30*/  IADD3 R6, P0, P1, R17, R2, R7 ;  /* 0x0000000211067210 */ /* 0x000fe2000791e007 */
[----:B------:R-:W-:Y:S01]  /*4f40*/  FMUL R73, R73, R0 ;  /* 0x0000000049497220 */ /* 0x000fe20000400000 */
[----:B------:R-:W-:Y:S01]  /*4f50*/  F2FP.F16.F32.PACK_AB R64, RZ, R64 ;  /* 0x00000040ff40723e */ /* 0x000fe200000000ff */
[-C--:B------:R-:W-:Y:S01]  /*4f60*/  FMUL R74, R74, R0.reuse ;  /* 0x000000004a4a7220 */ /* 0x080fe20000400000 */
[----:B------:R-:W-:Y:S01]  /*4f70*/  IADD3.X R7, R9, R3, R19, P0, P1 ;  /* 0x0000000309077210 */ /* 0x000fe200007e2413 */
[----:B------:R-:W-:Y:S01]  /*4f80*/  @P2 STG.E.U16 desc[UR12][R4.64+0x10], R62 ;  /* 0x0000103e04002986 */ /* 0x000fe2000c10150c */
[C---:B------:R-:W-:Y:S01]  /*4f90*/  ISETP.GT.AND P1, PT, R16.reuse, 0x8, P4 ;  /* 0x000000081000780c */ /* 0x040fe20002724270 */
[-C--:B------:R-:W-:Y:S01]  /*4fa0*/  FMUL R75, R75, R0.reuse ;  /* 0x000000004b4b7220 */ /* 0x080fe20000400000 */
[----:B------:R-:W-:Y:S01]  /*4fb0*/  ISETP.GT.AND P0, PT, R16, RZ, P3 ;  /* 0x000000ff1000720c */ /* 0x000fe20001f04270 */
[-C--:B------:R-:W-:Y:S01]  /*4fc0*/  FMUL R76, R76, R0.reuse ;  /* 0x000000004c4c7220 */ /* 0x080fe20000400000 */
[----:B------:R-:W-:Y:S01]  /*4fd0*/  ISETP.GT.AND P2, PT, R15, 0x11, PT ;  /* 0x000000110f00780c */ /* 0x000fe20003f44270 */
[-C--:B------:R-:W-:Y:S01]  /*4fe0*/  FMUL R77, R77, R0.reuse ;  /* 0x000000004d4d7220 */ /* 0x080fe20000400000 */
[----:B------:R-:W-:Y:S01]  /*4ff0*/  F2FP.F16.F32.PACK_AB R65, RZ, R65 ;  /* 0x00000041ff41723e */ /* 0x000fe200000000ff */
[----:B------:R-:W-:Y:S01]  /*5000*/  FMUL R78, R78, R0 ;  /* 0x000000004e4e7220 */ /* 0x000fe20000400000 */
[----:B------:R-:W-:Y:S01]  /*5010*/  F2FP.F16.F32.PACK_AB R66, RZ, R66 ;  /* 0x00000042ff42723e */ /* 0x000fe200000000ff */
[-C--:B------:R-:W-:Y:S01]  /*5020*/  FMUL R79, R79, R0.reuse ;  /* 0x000000004f4f7220 */ /* 0x080fe20000400000 */
[----:B------:R-:W-:Y:S01]  /*5030*/  F2FP.F16.F32.PACK_AB R67, RZ, R67 ;  /* 0x00000043ff43723e */ /* 0x000fe200000000ff */
[----:B------:R-:W-:Y:S01]  /*5040*/  FMUL R80, R80, R0 ;  /* 0x0000000050507220 */ /* 0x000fe20000400000 */
[----:B------:R-:W-:Y:S01]  /*5050*/  F2FP.F16.F32.PACK_AB R68, RZ, R68 ;  /* 0x00000044ff44723e */ /* 0x000fe200000000ff */
[----:B------:R-:W-:Y:S01]  /*5060*/  @P1 STG.E.U16 desc[UR12][R4.64+0x12], R63 ;  /* 0x0000123f04001986 */ /* 0x000fe2000c10150c */
[----:B------:R-:W-:Y:S01]  /*5070*/  ISETP.GT.AND P1, PT, R15, 0x19, PT ;  /* 0x000000190f00780c */ /* 0x000fe20003f24270 */
[-C--:B------:R-:W-:Y:S01]  /*5080*/  FMUL R81, R81, R0.reuse ;  /* 0x0000000051517220 */ /* 0x080fe20000400000 */
[----:B------:R-:W-:Y:S01]  /*5090*/  F2FP.F16.F32.PACK_AB R69, RZ, R69 ;  /* 0x00000045ff45723e */ /* 0x000fe200000000ff */
[----:B------:R-:W-:Y:S01]  /*50a0*/  @P0 STG.E.U16 desc[UR12][R2.64+0x20], R64 ;  /* 0x0000204002000986 */ /* 0x000fe2000c10150c */
[----:B------:R-:W-:Y:S01]  /*50b0*/  ISETP.GT.AND P0, PT, R16, RZ, P2 ;  /* 0x000000ff1000720c */ /* 0x000fe20001704270 */
[----:B------:R-:W-:Y:S01]  /*50c0*/  FMUL R82, R82, R0 ;  /* 0x0000000052527220 */ /* 0x000fe20000400000 */
[----:B------:R-:W-:Y:S01]  /*50d0*/  F2FP.F16.F32.PACK_AB R70, RZ, R70 ;  /* 0x00000046ff46723e */ /* 0x000fe200000000ff */
        /* <DEDUP_REMOVED lines=10> */
[----:B------:R-:W-:Y:S01]  /*5180*/  @P0 STG.E.U16 desc[UR12][R2.64+0x22], R65 ;  /* 0x0000224102000986 */ /* 0x000fe2000c10150c */
[----:B------:R-:W-:Y:S01]  /*5190*/  ISETP.GT.AND P0, PT, R16, 0x8, P3 ;  /* 0x000000081000780c */ /* 0x000fe20001f04270 */
[-C--:B------:R-:W-:Y:S01]  /*51a0*/  FMUL R24, R24, R0.reuse ;  /* 0x0000000018187220 */ /* 0x080fe20000400000 */
[----:B------:R-:W-:Y:S01]  /*51b0*/  ISETP.GT.AND P5, PT, R15, 0x28, PT ;  /* 0x000000280f00780c */ /* 0x000fe20003fa4270 */
        /* <DEDUP_REMOVED lines=8> */
[-C--:B------:R-:W-:Y:S01]  /*5240*/  FMUL R29, R29, R0.reuse ;  /* 0x000000001d1d7220 */ /* 0x080fe20000400000 */
[C---:B------:R-:W-:Y:S01]  /*5250*/  ISETP.GT.AND P4, PT, R15.reuse, 0x30, PT ;  /* 0x000000300f00780c */ /* 0x040fe20003f84270 */
[----:B------:R-:W-:Y:S01]  /*5260*/  @P0 STG.E.U16 desc[UR12][R4.64+0x20], R66 ;  /* 0x0000204204000986 */ /* 0x000fe2000c10150c */
[----:B------:R-:W-:Y:S01]  /*5270*/  ISETP.GT.AND P0, PT, R16, 0x8, P2 ;  /* 0x000000081000780c */ /* 0x000fe20001704270 */
[-C--:B------:R-:W-:Y:S01]  /*5280*/  FMUL R30, R30, R0.reuse ;  /* 0x000000001e1e7220 */ /* 0x080fe20000400000 */
[----:B------:R-:W-:Y:S01]  /*5290*/  ISETP.GT.AND P2, PT, R15, 0x18, PT ;  /* 0x000000180f00780c */ /* 0x000fe20003f44270 */
[----:B------:R-:W-:Y:S01]  /*52a0*/  FMUL R31, R31, R0 ;  /* 0x000000001f1f7220 */ /* 0x000fe20000400000 */
[----:B------:R-:W-:Y:S01]  /*52b0*/  F2FP.F16.F32.PACK_AB R80, RZ, R80 ;  /* 0x00000050ff50723e */ /* 0x000fe200000000ff */
        /* <DEDUP_REMOVED lines=8> */
[----:B------:R-:W-:Y:S01]  /*5340*/  @P0 STG.E.U16 desc[UR12][R4.64+0x22], R67 ;  /* 0x0000224304000986 */ /* 0x000fe2000c10150c */
[----:B------:R-:W-:Y:S01]  /*5350*/  ISETP.GT.AND P0, PT, R16, RZ, P2 ;  /* 0x000000ff1000720c */ /* 0x000fe20001704270 */
[----:B------:R-:W-:Y:S01]  /*5360*/  FMUL R36, R36, R0 ;  /* 0x0000000024247220 */ /* 0x000fe20000400000 */
[----:B------:R-:W-:Y:S01]  /*5370*/  F2FP.F16.F32.PACK_AB R84, RZ, R84 ;  /* 0x00000054ff54723e */ /* 0x000fe200000000ff */
[-C--:B------:R-:W-:Y:S01]  /*5380*/  FMUL R37, R37, R0.reuse ;  /* 0x0000000025257220 */ /* 0x080fe20000400000 */
[----:B------:R-:W-:Y:S01]  /*5390*/  P2R R12, PR, RZ, 0x20 ;  /* 0x00000020ff0c7803 */ /* 0x000fe20000000000 */
        /* <DEDUP_REMOVED lines=9> */
[----:B------:R-:W-:Y:S01]  /*5430*/  ISETP.GT.AND P0, PT, R16, RZ, P1 ;  /* 0x000000ff1000720c */ /* 0x000fe20000f04270 */
        /* <DEDUP_REMOVED lines=13> */
[----:B------:R-:W-:Y:S01]  /*5510*/  ISETP.GT.AND P0, PT, R16, 0x8, P2 ;  /* 0x000000081000780c */ /* 0x000fe20001704270 */
        /* <DEDUP_REMOVED lines=17> */
[----:B------:R-:W-:-:S02]  /*5630*/  F2FP.F16.F32.PACK_AB R36, RZ, R36 ;  /* 0x00000024ff24723e */ /* 0x000fc400000000ff */
[----:B------:R-:W-:Y:S02]  /*5640*/  F2FP.F16.F32.PACK_AB R37, RZ, R37 ;  /* 0x00000025ff25723e */ /* 0x000fe400000000ff */
[----:B------:R-:W-:Y:S02]  /*5650*/  F2FP.F16.F32.PACK_AB R38, RZ, R38 ;  /* 0x00000026ff26723e */ /* 0x000fe400000000ff */
[----:B------:R-:W-:Y:S02]  /*5660*/  F2FP.F16.F32.PACK_AB R39, RZ, R39 ;  /* 0x00000027ff27723e */ /* 0x000fe400000000ff */
[----:B------:R-:W-:Y:S01]  /*5670*/  F2FP.F16.F32.PACK_AB R40, RZ, R40 ;  /* 0x00000028ff28723e */ /* 0x000fe200000000ff */
[----:B------:R-:W-:Y:S01]  /*5680*/  @P0 STG.E.U16 desc[UR12][R4.64+0x32], R71 ;  /* 0x0000324704000986 */ /* 0x000fe2000c10150c */
[----:B------:R-:W-:Y:S02]  /*5690*/  ISETP.GT.AND P0, PT, R16, RZ, P2 ;  /* 0x000000ff1000720c */ /* 0x000fe40001704270 */
[----:B------:R-:W-:-:S02]  /*56a0*/  F2FP.F16.F32.PACK_AB R41, RZ, R41 ;  /* 0x00000029ff29723e */ /* 0x000fc400000000ff */
[----:B------:R-:W-:Y:S02]  /*56b0*/  F2FP.F16.F32.PACK_AB R42, RZ, R42 ;  /* 0x0000002aff2a723e */ /* 0x000fe400000000ff */
[----:B------:R-:W-:Y:S02]  /*56c0*/  F2FP.F16.F32.PACK_AB R43, RZ, R43 ;  /* 0x0000002bff2b723e */ /* 0x000fe400000000ff */
[----:B------:R-:W-:Y:S02]  /*56d0*/  F2FP.F16.F32.PACK_AB R44, RZ, R44 ;  /* 0x0000002cff2c723e */ /* 0x000fe400000000ff */
[----:B------:R-:W-:Y:S02]  /*56e0*/  F2FP.F16.F32.PACK_AB R45, RZ, R45 ;  /* 0x0000002dff2d723e */ /* 0x000fe400000000ff */
[----:B------:R-:W-:Y:S01]  /*56f0*/  F2FP.F16.F32.PACK_AB R46, RZ, R46 ;  /* 0x0000002eff2e723e */ /* 0x000fe200000000ff */
[----:B------:R-:W-:Y:S01]  /*5700*/  @P0 STG.E.U16 desc[UR12][R2.64+0x40], R72 ;  /* 0x0000404802000986 */ /* 0x000fe2000c10150c */
[----:B------:R-:W-:-:S02]  /*5710*/  ISETP.GT.AND P0, PT, R16, RZ, P1 ;  /* 0x000000ff1000720c */ /* 0x000fc40000f04270 */
[----:B------:R-:W-:Y:S02]  /*5720*/  F2FP.F16.F32.PACK_AB R47, RZ, R47 ;  /* 0x0000002fff2f723e */ /* 0x000fe400000000ff */
[----:B------:R-:W-:Y:S02]  /*5730*/  F2FP.F16.F32.PACK_AB R48, RZ, R48 ;  /* 0x00000030ff30723e */ /* 0x000fe400000000ff */
[----:B------:R-:W-:Y:S02]  /*5740*/  F2FP.F16.F32.PACK_AB R49, RZ, R49 ;  /* 0x00000031ff31723e */ /* 0x000fe400000000ff */
[----:B------:R-:W-:Y:S02]  /*5750*/  F2FP.F16.F32.PACK_AB R50, RZ, R50 ;  /* 0x00000032ff32723e */ /* 0x000fe400000000ff */
[----:B------:R-:W-:Y:S02]  /*5760*/  F2FP.F16.F32.PACK_AB R51, RZ, R51 ;  /* 0x00000033ff33723e */ /* 0x000fe400000000ff */
[----:B------:R-:W-:Y:S01]  /*5770*/  F2FP.F16.F32.PACK_AB R52, RZ, R52 ;  /* 0x00000034ff34723e */ /* 0x000fe200000000ff */
[----:B------:R-:W-:Y:S01]  /*5780*/  @P0 STG.E.U16 desc[UR12][R2.64+0x42], R73 ;  /* 0x0000424902000986 */ /* 0x000fe2000c10150c */
[----:B------:R-:W-:-:S02]  /*5790*/  ISETP.GT.AND P0, PT, R16, 0x8, P2 ;  /* 0x000000081000780c */ /* 0x000fc40001704270 */
[----:B------:R-:W-:Y:S02]  /*57a0*/  ISETP.GT.AND P2, PT, R15, 0x38, PT ;  /* 0x000000380f00780c */ /* 0x000fe40003f44270 */
[----:B------:R-:W-:Y:S02]  /*57b0*/  F2FP.F16.F32.PACK_AB R53, RZ, R53 ;  /* 0x00000035ff35723e */ /* 0x000fe400000000ff */
[----:B------:R-:W-:-:S07]  /*57c0*/  F2FP.F16.F32.PACK_AB R54, RZ, R54 ;  /* 0x00000036ff36723e */ /* 0x000fce00000000ff */
[----:B------:R-:W-:Y:S01]  /*57d0*/  @P0 STG.E.U16 desc[UR12][R4.64+0x40], R74 ;  /* 0x0000404a04000986 */ /* 0x000fe2000c10150c */
[----:B------:R-:W-:-:S13]  /*57e0*/  ISETP.GT.AND P0, PT, R16, 0x8, P1 ;  /* 0x000000081000780c */ /* 0x000fda0000f04270 */
[----:B------:R-:W-:Y:S01]  /*57f0*/  @P0 STG.E.U16 desc[UR12][R4.64+0x42], R75 ;  /* 0x0000424b04000986 */ /* 0x000fe2000c10150c */
[----:B------:R-:W-:-:S13]  /*5800*/  ISETP.GT.AND P0, PT, R16, RZ, P5 ;  /* 0x000000ff1000720c */ /* 0x000fda0002f04270 */
[----:B------:R-:W-:Y:S01]  /*5810*/  @P0 STG.E.U16 desc[UR12][R2.64+0x50], R76 ;  /* 0x0000504c02000986 */ /* 0x000fe2000c10150c */
[----:B------:R-:W-:-:S04]  /*5820*/  ISETP.GT.AND P0, PT, R15, 0x29, PT ;  /* 0x000000290f00780c */ /* 0x000fc80003f04270 */
[----:B------:R-:W-:Y:S02]  /*5830*/  ISETP.GT.AND P1, PT, R16, RZ, P0 ;  /* 0x000000ff1000720c */ /* 0x000fe40000724270 */
[----:B------:R-:W-:-:S11]  /*5840*/  P2R R13, PR, RZ, 0x1 ;  /* 0x00000001ff0d7803 */ /* 0x000fd60000000000 */
[----:B------:R-:W-:Y:S01]  /*5850*/  @P1 STG.E.U16 desc[UR12][R2.64+0x52], R77 ;  /* 0x0000524d02001986 */ /* 0x000fe2000c10150c */
[----:B------:R-:W-:-:S13]  /*5860*/  ISETP.GT.AND P1, PT, R16, 0x8, P5 ;  /* 0x000000081000780c */ /* 0x000fda0002f24270 */
[----:B------:R-:W-:Y:S01]  /*5870*/  @P1 STG.E.U16 desc[UR12][R4.64+0x50], R78 ;  /* 0x0000504e04001986 */ /* 0x000fe2000c10150c */
[C---:B------:R-:W-:Y:S02]  /*5880*/  ISETP.GT.AND P1, PT, R16.reuse, 0x8, P0 ;  /* 0x000000081000780c */ /* 0x040fe40000724270 */
[----:B------:R-:W-:-:S11]  /*5890*/  ISETP.GT.AND P0, PT, R16, 0x8, P2 ;  /* 0x000000081000780c */ /* 0x000fd60001704270 */
[----:B------:R-:W-:Y:S01]  /*58a0*/  @P1 STG.E.U16 desc[UR12][R4.64+0x52], R79 ;  /* 0x0000524f04001986 */ /* 0x000fe2000c10150c */
[----:B------:R-:W-:-:S13]  /*58b0*/  ISETP.GT.AND P1, PT, R16, RZ, P4 ;  /* 0x000000ff1000720c */ /* 0x000fda0002724270 */
[----:B------:R-:W-:Y:S01]  /*58c0*/  @P1 STG.E.U16 desc[UR12][R2.64+0x60], R80 ;  /* 0x0000605002001986 */ /* 0x000fe2000c10150c */
[----:B------:R-:W-:-:S13]  /*58d0*/  ISETP.GT.AND P1, PT, R16, RZ, P3 ;  /* 0x000000ff1000720c */ /* 0x000fda0001f24270 */
[----:B------:R-:W-:Y:S01]  /*58e0*/  @P1 STG.E.U16 desc[UR12][R2.64+0x62], R81 ;  /* 0x0000625102001986 */ /* 0x000fe2000c10150c */
[----:B------:R-:W-:-:S13]  /*58f0*/  ISETP.GT.AND P1, PT, R16, 0x8, P4 ;  /* 0x000000081000780c */ /* 0x000fda0002724270 */
[----:B------:R-:W-:Y:S01]  /*5900*/  @P1 STG.E.U16 desc[UR12][R4.64+0x60], R82 ;  /* 0x0000605204001986 */ /* 0x000fe2000c10150c */
[----:B------:R-:W-:-:S13]  /*5910*/  ISETP.GT.AND P1, PT, R16, 0x8, P3 ;  /* 0x000000081000780c */ /* 0x000fda0001f24270 */
[----:B------:R-:W-:Y:S01]  /*5920*/  @P1 STG.E.U16 desc[UR12][R4.64+0x62], R83 ;  /* 0x0000625304001986 */ /* 0x000fe2000c10150c */
[----:B------:R-:W-:-:S05]  /*5930*/  IADD3 R10, P1, R17, R4, RZ ;  /* 0x00000004110a7210 */ /* 0x000fca0007f3e0ff */
[----:B------:R-:W-:Y:S01]  /*5940*/  IMAD.X R11, R9, 0x1, R5, P1 ;  /* 0x00000001090b7824 */ /* 0x000fe200008e0605 */
[----:B------:R-:W-:-:S13]  /*5950*/  ISETP.GT.AND P1, PT, R16, RZ, P2 ;  /* 0x000000ff1000720c */ /* 0x000fda0001724270 */
[----:B------:R-:W-:Y:S01]  /*5960*/  @P1 STG.E.U16 desc[UR12][R2.64+0x70], R84 ;  /* 0x0000705402001986 */ /* 0x000fe2000c10150c */
[----:B------:R-:W-:-:S05]  /*5970*/  IADD3 R8, P1, R17, R2, RZ ;  /* 0x0000000211087210 */ /* 0x000fca0007f3e0ff */
[----:B------:R-:W-:Y:S01]  /*5980*/  IMAD.X R9, R9, 0x1, R3, P1 ;  /* 0x0000000109097824 */ /* 0x000fe200008e0603 */
[----:B------:R-:W-:-:S04]  /*5990*/  ISETP.GT.AND P1, PT, R15, 0x39, PT ;  /* 0x000000390f00780c */ /* 0x000fc80003f24270 */
[----:B------:R-:W-:-:S13]  /*59a0*/  ISETP.GT.AND P5, PT, R16, RZ, P1 ;  /* 0x000000ff1000720c */ /* 0x000fda0000fa4270 */
[----:B------:R0:W-:Y:S01]  /*59b0*/  @P5 STG.E.U16 desc[UR12][R2.64+0x72], R85 ;  /* 0x0000725502005986 */ /* 0x0001e2000c10150c */
[----:B------:R-:W-:-:S03]  /*59c0*/  ISETP.GT.AND P5, PT, R15, RZ, PT ;  /* 0x000000ff0f00720c */ /* 0x000fc60003fa4270 */
[----:B------:R-:W-:Y:S01]  /*59d0*/  @P0 STG.E.U16 desc[UR12][R4.64+0x70], R86 ;  /* 0x0000705604000986 */ /* 0x000fe2000c10150c */
[----:B------:R-:W-:-:S13]  /*59e0*/  ISETP.GT.AND P0, PT, R16, 0x8, P1 ;  /* 0x000000081000780c */ /* 0x000fda0000f04270 */
[----:B------:R-:W-:Y:S01]  /*59f0*/  @P0 STG.E.U16 desc[UR12][R4.64+0x72], R87 ;  /* 0x0000725704000986 */ /* 0x000fe2000c10150c */
[C---:B------:R-:W-:Y:S02]  /*5a00*/  ISETP.GT.AND P0, PT, R16.reuse, 0x40, P5 ;  /* 0x000000401000780c */ /* 0x040fe40002f04270 */
[----:B------:R-:W-:-:S11]  /*5a10*/  ISETP.GT.AND P5, PT, R16, 0x48, P5 ;  /* 0x000000481000780c */ /* 0x000fd60002fa4270 */
[----:B------:R-:W-:Y:S01]  /*5a20*/  @P0 STG.E.U16 desc[UR12][R8.64], R24 ;  /* 0x0000001808000986 */ /* 0x000fe2000c10150c */
[C---:B------:R-:W-:Y:S02]  /*5a30*/  ISETP.GT.AND P0, PT, R16.reuse, 0x40, P6 ;  /* 0x000000401000780c */ /* 0x040fe40003704270 */
[----:B------:R-:W-:-:S11]  /*5a40*/  ISETP.GT.AND P6, PT, R16, 0x48, P6 ;  /* 0x000000481000780c */ /* 0x000fd600037c4270 */
[----:B0-----:R-:W-:Y:S02]  /*5a50*/  @P0 IMAD.MOV.U32 R2, RZ, RZ, R8 ;  /* 0x000000ffff020224 */ /* 0x001fe400078e0008 */
[----:B------:R-:W-:-:S05]  /*5a60*/  @P0 IMAD.MOV.U32 R3, RZ, RZ, R9 ;  /* 0x000000ffff030224 */ /* 0x000fca00078e0009 */
[----:B------:R0:W-:Y:S01]  /*5a70*/  @P0 STG.E.U16 desc[UR12][R2.64+0x2], R25 ;  /* 0x0000021902000986 */ /* 0x0001e2000c10150c */
[----:B------:R-:W-:-:S03]  /*5a80*/  ISETP.NE.AND P0, PT, R13, RZ, PT ;  /* 0x000000ff0d00720c */ /* 0x000fc60003f05270 */
[----:B------:R-:W-:Y:S01]  /*5a90*/  @P5 STG.E.U16 desc[UR12][R10.64], R26 ;  /* 0x0000001a0a005986 */ /* 0x000fe2000c10150c */
[----:B------:R-:W-:-:S03]  /*5aa0*/  ISETP.NE.AND P5, PT, R12, RZ, PT ;  /* 0x000000ff0c00720c */ /* 0x000fc60003fa5270 */
[----:B------:R-:W-:Y:S01]  /*5ab0*/  @P6 STG.E.U16 desc[UR12][R10.64+0x2], R27 ;  /* 0x0000021b0a006986 */ /* 0x000fe2000c10150c */
[----:B------:R-:W-:-:S04]  /*5ac0*/  ISETP.GT.AND P6, PT, R15, 0x8, PT ;  /* 0x000000080f00780c */ /* 0x000fc80003fc4270 */
[----:B------:R-:W-:-:S13]  /*5ad0*/  ISETP.GT.AND P6, PT, R16, 0x40, P6 ;  /* 0x000000401000780c */ /* 0x000fda00037c4270 */
[----:B0-----:R-:W-:Y:S02]  /*5ae0*/  @P6 IMAD.MOV.U32 R2, RZ, RZ, R8 ;  /* 0x000000ffff026224 */ /* 0x001fe400078e0008 */
[----:B------:R-:W-:-:S05]  /*5af0*/  @P6 IMAD.MOV.U32 R3, RZ, RZ, R9 ;  /* 0x000000ffff036224 */ /* 0x000fca00078e0009 */
[----:B------:R0:W-:Y:S01]  /*5b00*/  @P6 STG.E.U16 desc[UR12][R2.64+0x10], R28 ;  /* 0x0000101c02006986 */ /* 0x0001e2000c10150c */
[----:B------:R-:W-:-:S04]  /*5b10*/  ISETP.GT.AND P6, PT, R15, 0x9, PT ;  /* 0x000000090f00780c */ /* 0x000fc80003fc4270 */
[----:B------:R-:W-:-:S13]  /*5b20*/  ISETP.GT.AND P6, PT, R16, 0x40, P6 ;  /* 0x000000401000780c */ /* 0x000fda00037c4270 */
[----:B0-----:R-:W-:Y:S02]  /*5b30*/  @P6 IMAD.MOV.U32 R2, RZ, RZ, R8 ;  /* 0x000000ffff026224 */ /* 0x001fe400078e0008 */
[----:B------:R-:W-:-:S05]  /*5b40*/  @P6 IMAD.MOV.U32 R3, RZ, RZ, R9 ;  /* 0x000000ffff036224 */ /* 0x000fca00078e0009 */
[----:B------:R0:W-:Y:S01]  /*5b50*/  @P6 STG.E.U16 desc[UR12][R2.64+0x12], R29 ;  /* 0x0000121d02006986 */ /* 0x0001e2000c10150c */
[----:B------:R-:W-:-:S04]  /*5b60*/  ISETP.GT.AND P6, PT, R15, 0x8, PT ;  /* 0x000000080f00780c */ /* 0x000fc80003fc4270 */
[----:B------:R-:W-:-:S13]  /*5b70*/  ISETP.GT.AND P6, PT, R16, 0x48, P6 ;  /* 0x000000481000780c */ /* 0x000fda00037c4270 */
        /* <DEDUP_REMOVED lines=66> */
[C---:B------:R-:W-:Y:S02]  /*5fa0*/  ISETP.GT.AND P6, PT, R16.reuse, 0x40, P5 ;  /* 0x000000401000780c */ /* 0x040fe40002fc4270 */
[----:B------:R-:W-:-:S11]  /*5fb0*/  ISETP.GT.AND P5, PT, R16, 0x48, P5 ;  /* 0x000000481000780c */ /* 0x000fd60002fa4270 */
        /* <DEDUP_REMOVED lines=9> */
[----:B------:R-:W-:Y:S01]  /*6050*/  ISETP.GT.AND P4, PT, R16, 0x48, P4 ;  /* 0x000000481000780c */ /* 0x000fe20002784270 */
        /* <DEDUP_REMOVED lines=17> */
[----:B------:R0:W-:Y:S02]  /*6170*/  @P0 STG.E.U16 desc[UR12][R2.64+0x62], R49 ;  /* 0x0000623102000986 */ /* 0x0001e4000c10150c */
        /* <DEDUP_REMOVED lines=8> */
[----:B------:R0:W-:Y:S04]  /*6200*/  @P6 STG.E.U16 desc[UR12][R2.64+0x70], R52 ;  /* 0x0000703402006986 */ /* 0x0001e8000c10150c */
[----:B------:R1:W-:Y:S01]  /*6210*/  @P5 STG.E.U16 desc[UR12][R8.64+0x72], R53 ;  /* 0x0000723508005986 */ /* 0x0003e2000c10150c */
[----:B0-----:R-:W-:Y:S02]  /*6220*/  @P2 IMAD.MOV.U32 R2, RZ, RZ, R6 ;  /* 0x000000ffff022224 */ /* 0x001fe400078e0006 */
[----:B------:R-:W-:-:S05]  /*6230*/  @P2 IMAD.MOV.U32 R3, RZ, RZ, R7 ;  /* 0x000000ffff032224 */ /* 0x000fca00078e0007 */
[----:B------:R1:W-:Y:S01]  /*6240*/  @P2 STG.E.U16 desc[UR12][R2.64+0x70], R54 ;  /* 0x0000703602002986 */ /* 0x0003e2000c10150c */
[----:B------:R-:W-:Y:S05]  /*6250*/  @!P1 EXIT ;  /* 0x000000000000994d */ /* 0x000fea0003800000 */
[----:B------:R-:W-:-:S05]  /*6260*/  F2FP.F16.F32.PACK_AB R0, RZ, R0 ;  /* 0x00000000ff00723e */ /* 0x000fca00000000ff */
[----:B------:R-:W-:Y:S01]  /*6270*/  STG.E.U16 desc[UR12][R6.64+0x72], R0 ;  /* 0x0000720006007986 */ /* 0x000fe2000c10150c */
[----:B------:R-:W-:Y:S05]  /*6280*/  EXIT ;  /* 0x000000000000794d */ /* 0x000fea0003800000 */
.L_x_14:
[----:B------:R-:W-:-:S13]  /*6290*/  ISETP.NE.AND P0, PT, R8, RZ, PT ;  /* 0x000000ff0800720c */ /* 0x000fda0003f05270 */
[----:B------:R-:W-:Y:S05]  /*62a0*/  @P0 EXIT ;  /* 0x000000000000094d */ /* 0x000fea0003800000 */
[----:B------:R-:W-:-:S13]  /*62b0*/  ELECT P0, URZ, PT ;  /* 0x00000000003f782f */ /* 0x000fda0003800000 */
[----:B------:R-:W-:Y:S05]  /*62c0*/  @!P0 BRA `(.L_x_151) ;  /* 0x0000000800108947 */ /* 0x000fea0003800000 */
[----:B------:R-:W-:-:S13]  /*62d0*/  ISETP.GE.AND P0, PT, R5, 0x1, PT ;  /* 0x000000010500780c */ /* 0x000fda0003f06270 */
[----:B------:R-:W-:Y:S05]  /*62e0*/  @!P0 BRA `(.L_x_151) ;  /* 0x0000000800088947 */ /* 0x000fea0003800000 */
[----:B------:R-:W2:Y:S01]  /*62f0*/  S2R R2, SR_CgaCtaId ;  /* 0x0000000000027919 */ /* 0x000ea20000008800 */
[----:B------:R-:W-:Y:S01]  /*6300*/  IMAD.SHL.U32 R22, R11, 0x80, RZ ;  /* 0x000000800b167824 */ /* 0x000fe200078e00ff */
[----:B------:R-:W-:Y:S01]  /*6310*/  ULDC UR4, c[0x0][0x384] ;  /* 0x0000e10000047ab9 */ /* 0x000fe20000000800 */
[----:B------:R-:W-:Y:S01]  /*6320*/  LOP3.LUT P0, RZ, R10, 0x1f, RZ, 0xc0, !PT ;  /* 0x0000001f0aff7812 */ /* 0x000fe2000780c0ff */
[----:B------:R-:W-:Y:S01]  /*6330*/  ULDC UR5, c[0x0][0x388] ;  /* 0x0000e20000057ab9 */ /* 0x000fe20000000800 */
[----:B------:R-:W-:Y:S01]  /*6340*/  IMAD.HI.U32 R4, R22, UR4, RZ ;  /* 0x0000000416047c27 */ /* 0x000fe2000f8e00ff */
[C---:B------:R-:W-:Y:S02]  /*6350*/  ISETP.NE.AND P1, PT, R13.reuse, RZ, PT ;  /* 0x000000ff0d00720c */ /* 0x040fe40003f25270 */
[----:B------:R-:W-:Y:S02]  /*6360*/  CS2R R8, SRZ ;  /* 0x0000000000087805 */ /* 0x000fe4000001ff00 */
[----:B------:R-:W-:Y:S01]  /*6370*/  ISETP.NE.OR P0, PT, R13, RZ, !P0 ;  /* 0x000000ff0d00720c */ /* 0x000fe20004705670 */
[----:B------:R-:W-:Y:S01]  /*6380*/  IMAD.SHL.U32 R21, R12, 0x40, RZ ;  /* 0x000000400c157824 */ /* 0x000fe200078e00ff */
[----:B------:R-:W-:Y:S01]  /*6390*/  LOP3.LUT R23, R3, 0x2, RZ, 0xfc, !PT ;  /* 0x0000000203177812 */ /* 0x000fe200078efcff */
[----:B------:R-:W-:Y:S01]  /*63a0*/  VIADD R24, R5, 0x1 ;  /* 0x0000000105187836 */ /* 0x000fe20000000000 */
[----:B------:R-:W-:Y:S01]  /*63b0*/  CS2R R10, SRZ ;  /* 0x00000000000a7805 */ /* 0x000fe2000001ff00 */
[----:B0-----:R-:W-:Y:S01]  /*63c0*/  IMAD.MOV.U32 R6, RZ, RZ, 0x1 ;  /* 0x00000001ff067424 */ /* 0x001fe200078e00ff */
[----:B------:R-:W-:Y:S01]  /*63d0*/  SHF.R.U32.HI R4, RZ, UR5, R4 ;  /* 0x00000005ff047c19 */ /* 0x000fe20008011604 */
[----:B------:R-:W-:-:S02]  /*63e0*/  IMAD.MOV.U32 R7, RZ, RZ, RZ ;  /* 0x000000ffff077224 */ /* 0x000fc400078e00ff */
[C---:B--2--5:R-:W-:Y:S02]  /*63f0*/  IMAD.SHL.U32 R0, R2.reuse, 0x400, RZ ;  /* 0x0000040002007824 */ /* 0x064fe400078e00ff */
[----:B------:R-:W-:-:S03]  /*6400*/  IMAD.SHL.U32 R2, R2, 0x10, RZ ;  /* 0x0000001002027824 */ /* 0x000fc600078e00ff */
[----:B------:R-:W-:-:S07]  /*6410*/  LOP3.LUT R0, R0, 0x400, RZ, 0xc0, !PT ;  /* 0x0000040000007812 */ /* 0x000fce00078ec0ff */
.L_x_155:
[----:B------:R-:W4:Y:S01]  /*6420*/  S2R R13, SR_CgaCtaId ;  /* 0x00000000000d7919 */ /* 0x000f220000008800 */
[----:B------:R-:W-:-:S04]  /*6430*/  MOV R12, 0x400 ;  /* 0x00000400000c7802 */ /* 0x000fc80000000f00 */
[----:B----4-:R-:W-:Y:S02]  /*6440*/  LEA R14, R13, R12, 0x18 ;  /* 0x0000000c0d0e7211 */ /* 0x010fe400078ec0ff */
[----:B------:R-:W-:-:S03]  /*6450*/  SHF.L.U32 R12, R6, 0x1f, RZ ;  /* 0x0000001f060c7819 */ /* 0x000fc600000006ff */
[----:B------:R-:W-:-:S07]  /*6460*/  IMAD R13, R7, 0x8, R14 ;  /* 0x00000008070d7824 */ /* 0x000fce00078e020e */
.L_x_152:
[----:B0-----:R0:W1:Y:S02]  /*6470*/  SYNCS.PHASECHK.TRANS64.TRYWAIT P2, [R13+URZ+0x36090], R12 ;  /* 0x0360900c0d0075a7 */ /* 0x001064000804017f */
[----:B-1----:R-:W-:Y:S05]  /*6480*/  @!P2 NANOSLEEP.SYNCS 0x989680 ;  /* 0x009896800000a95d */ /* 0x002fea0003900000 */
[----:B------:R-:W1:Y:S02]  /*6490*/  @!P2 SYNCS.PHASECHK.TRANS64 P2, [R13+URZ+0x36090], R12 ;  /* 0x0360900c0d00a5a7 */ /* 0x000e64000804007f */
[----:B-1----:R-:W-:Y:S05]  /*64a0*/  @!P2 BRA `(.L_x_152) ;  /* 0xfffffffc00f0a947 */ /* 0x002fea000383ffff */
[----:B0-----:R-:W0:Y:S02]  /*64b0*/  @!P1 LDC R12, c[0x0][0x580] ;  /* 0x00016000ff0c9b82 */ /* 0x001e240000000800 */
[----:B0-----:R0:W-:Y:S02]  /*64c0*/  @!P1 SYNCS.ARRIVE.TRANS64 RZ, [R13+URZ+0x36000], R12 ;  /* 0x0360000c0dff99a7 */ /* 0x0011e4000800003f */
[----:B0-----:R-:W-:-:S04]  /*64d0*/  PRMT R12, R23, 0x9910, RZ ;  /* 0x00009910170c7816 */ /* 0x001fc800000000ff */
[----:B------:R-:W-:-:S13]  /*64e0*/  ISETP.NE.AND P2, PT, R12, 0x2, PT ;  /* 0x000000020c00780c */ /* 0x000fda0003f45270 */
[----:B------:R-:W-:Y:S05]  /*64f0*/  @P2 BRA `(.L_x_153) ;  /* 0x0000000000042947 */ /* 0x000fea0003800000 */
[----:B------:R-:W-:Y:S01]  /*6500*/  BPT.TRAP 0x1 ;  /* 0x000000040000795c */ /* 0x000fe20000300000 */
.L_x_153:
[----:B------:R-:W-:Y:S05]  /*6510*/  @P0 BRA `(.L_x_154) ;  /* 0x0000000000040947 */ /* 0x000fea0003800000 */
[----:B------:R-:W-:Y:S01]  /*6520*/  BPT.TRAP 0x1 ;  /* 0x000000040000795c */ /* 0x000fe20000300000 */
.L_x_154:
[----:B---3--:R-:W0:Y:S01]  /*6530*/  LDC R15, c[0x0][0x380] ;  /* 0x0000e000ff0f7b82 */ /* 0x008e220000000800 */
[----:B------:R-:W-:Y:S01]  /*6540*/  R2UR UR4, R4 ;  /* 0x00000000040472ca */ /* 0x000fe200000e0000 */
[----:B------:R-:W-:Y:S01]  /*6550*/  ULDC UR24, c[0x0][0x38c] ;  /* 0x0000e30000187ab9 */ /* 0x000fe20000000800 */
[----:B------:R-:W-:Y:S01]  /*6560*/  R2UR UR13, R22 ;  /* 0x00000000160d72ca */ /* 0x000fe200000e0000 */
[----:B------:R-:W-:Y:S01]  /*6570*/  UISETP.NE.AND UP0, UPT, UR24, 0x1, UPT ;  /* 0x000000011800788c */ /* 0x000fe2000bf05270 */
[----:B------:R-:W-:Y:S01]  /*6580*/  R2UR UR17, R13 ;  /* 0x000000000d1172ca */ /* 0x000fe200000e0000 */
[----:B------:R-:W-:Y:S01]  /*6590*/  ULDC UR12, c[0x0][0x3ec] ;  /* 0x0000fb00000c7ab9 */ /* 0x000fe20000000800 */
[----:B------:R-:W-:Y:S01]  /*65a0*/  R2UR UR10, R14 ;  /* 0x000000000e0a72ca */ /* 0x000fe200000e0000 */
[----:B------:R-:W1:Y:S01]  /*65b0*/  LDC.64 R16, c[0x0][0x3f8] ;  /* 0x0000fe00ff107b82 */ /* 0x000e620000000a00 */
[----:B------:R-:W-:Y:S01]  /*65c0*/  R2UR UR16, R7 ;  /* 0x00000000071072ca */ /* 0x000fe200000e0000 */
[----:B------:R-:W-:Y:S01]  /*65d0*/  VIADD R24, R24, 0xffffffff ;  /* 0xffffffff18187836 */ /* 0x000fe20000000000 */
[----:B------:R-:W-:Y:S01]  /*65e0*/  R2UR UR18, R10 ;  /* 0x000000000a1272ca */ /* 0x000fe200000e0000 */
[----:B------:R-:W-:Y:S01]  /*65f0*/  ULDC.64 UR28, c[0x0][0x198] ;  /* 0x00006600001c7ab9 */ /* 0x000fe20000000a00 */
[----:B------:R-:W-:Y:S01]  /*6600*/  R2UR UR31, R2 ;  /* 0x00000000021f72ca */ /* 0x000fe200000e0000 */
[----:B------:R-:W-:Y:S01]  /*6610*/  ULDC.64 UR20, c[0x0][0x3f0] ;  /* 0x0000fc0000147ab9 */ /* 0x000fe20000000a00 */
[----:B------:R-:W-:Y:S01]  /*6620*/  @UP0 ULDC.64 UR8, c[0x0][0x390] ;  /* 0x0000e40000080ab9 */ /* 0x000fe20000000a00 */
[----:B------:R-:W1:Y:S01]  /*6630*/  LDC.64 R18, c[0x0][0x3d0] ;  /* 0x0000f400ff127b82 */ /* 0x000e620000000a00 */
[----:B------:R-:W-:Y:S01]  /*6640*/  ISETP.GT.AND P6, PT, R24, 0x1, PT ;  /* 0x000000011800780c */ /* 0x000fe20003fc4270 */
[----:B------:R-:W-:Y:S01]  /*6650*/  UIADD3 UR17, UR17, 0x36000, URZ ;  /* 0x0003600011117890 */ /* 0x000fe2000fffe03f */
[----:B------:R-:W-:Y:S01]  /*6660*/  UMOV UR33, 0x30000 ;  /* 0x0003000000217882 */ /* 0x000fe20000000000 */
[----:B------:R-:W-:-:S02]  /*6670*/  UMOV UR26, 0x0 ;  /* 0x00000000001a7882 */ /* 0x000fc40000000000 */
[----:B------:R-:W-:Y:S01]  /*6680*/  ULEA UR16, UR16, UR10, 0xd ;  /* 0x0000000a10107291 */ /* 0x000fe2000f8e683f */
[----:B0-----:R-:W-:Y:S01]  /*6690*/  ISETP.NE.AND P2, PT, R15, 0x1, PT ;  /* 0x000000010f00780c */ /* 0x001fe20003f45270 */
[----:B------:R-:W0:Y:S01]  /*66a0*/  LDC R20, c[0x0][0x400] ;  /* 0x00010000ff147b82 */ /* 0x000e220000000800 */
[----:B------:R-:W-:Y:S01]  /*66b0*/  USHF.L.U32 UR18, UR18, 0x5, URZ ;  /* 0x0000000512127899 */ /* 0x000fe2000800063f */
[----:B------:R-:W-:-:S10]  /*66c0*/  UMOV UR27, 0x10000000 ;  /* 0x10000000001b7882 */ /* 0x000fd40000000000 */
[----:B------:R-:W-:Y:S01]  /*66d0*/  @P2 IMAD.U32 R12, RZ, RZ, UR4 ;  /* 0x00000004ff0c2e24 */ /* 0x000fe2000f8e00ff */
[----:B------:R-:W-:Y:S01]  /*66e0*/  ULDC.64 UR4, c[0x0][0x3c8] ;  /* 0x0000f20000047ab9 */ /* 0x000fe20000000a00 */
[----:B-1----:R-:W-:-:S03]  /*66f0*/  IMAD R13, R9, R18, R17 ;  /* 0x00000012090d7224 */ /* 0x002fc600078e0211 */
[----:B------:R-:W-:Y:S01]  /*6700*/  @P2 R2UR UR13, R12 ;  /* 0x000000000c0d22ca */ /* 0x000fe200000e0000 */
[C---:B------:R-:W-:Y:S02]  /*6710*/  IMAD R12, R7.reuse, 0x800, R0 ;  /* 0x00000800070c7824 */ /* 0x040fe400078e0200 */
[----:B------:R-:W-:Y:S02]  /*6720*/  VIADD R7, R7, 0x1 ;  /* 0x0000000107077836 */ /* 0x000fe40000000000 */
[----:B------:R-:W-:Y:S02]  /*6730*/  IMAD R12, R12, 0x2, R14 ;  /* 0x000000020c0c7824 */ /* 0x000fe400078e020e */
[----:B------:R-:W-:Y:S01]  /*6740*/  VIADD R14, R10, 0x1 ;  /* 0x000000010a0e7836 */ /* 0x000fe20000000000 */
[----:B------:R-:W-:Y:S01]  /*6750*/  ISETP.NE.AND P5, PT, R7, 0x12, PT ;  /* 0x000000120700780c */ /* 0x000fe20003fa5270 */
[----:B0-----:R-:W-:Y:S01]  /*6760*/  IMAD R10, R8, R19, R20 ;  /* 0x00000013080a7224 */ /* 0x001fe200078e0214 */
[----:B------:R-:W-:Y:S01]  /*6770*/  R2UR UR23, R12 ;  /* 0x000000000c1772ca */ /* 0x000fe200000e0000 */
[----:B------:R-:W-:Y:S01]  /*6780*/  IMAD R12, R11, UR5, R16 ;  /* 0x000000050b0c7c24 */ /* 0x000fe2000f8e0210 */
[----:B------:R-:W-:Y:S01]  /*6790*/  ISETP.NE.AND P2, PT, R14, UR15, PT ;  /* 0x0000000f0e007c0c */ /* 0x000fe2000bf45270 */
[----:B------:R-:W0:Y:S01]  /*67a0*/  LDC.64 R16, c[0x0][0x3e0] ;  /* 0x0000f800ff107b82 */ /* 0x000e220000000a00 */
[----:B------:R-:W-:Y:S01]  /*67b0*/  UIMAD.WIDE.U32 UR6, UR13, UR8, URZ ;  /* 0x000000080d0672a5 */ /* 0x000fe2000f8e003f */
[----:B------:R-:W-:Y:S01]  /*67c0*/  IMAD.U32 R13, R13, 0x20, R12 ;  /* 0x000000200d0d7824 */ /* 0x000fe200078e000c */
[----:B------:R-:W-:Y:S01]  /*67d0*/  UIADD3 UR6, -UR13, URZ, URZ ;  /* 0x0000003f0d067290 */ /* 0x000fe2000fffe13f */
[----:B------:R-:W-:Y:S01]  /*67e0*/  VIADD R12, R9, 0x1 ;  /* 0x00000001090c7836 */ /* 0x000fe20000000000 */
[----:B------:R-:W-:Y:S01]  /*67f0*/  UMOV UR14, UR13 ;  /* 0x0000000d000e7c82 */ /* 0x000fe20008000000 */
[----:B------:R-:W-:Y:S01]  /*6800*/  ULDC UR5, c[0x0][0x398] ;  /* 0x0000e60000057ab9 */ /* 0x000fe20000000800 */
[----:B------:R-:W-:Y:S01]  /*6810*/  @UP0 USHF.R.U32.HI UR14, URZ, UR9, UR7 ;  /* 0x000000093f0e0299 */ /* 0x000fe20008011607 */
[----:B------:R-:W-:Y:S01]  /*6820*/  IMAD.U32 R10, R10, 0x400, R13 ;  /* 0x000004000a0a7824 */ /* 0x000fe200078e000d */
[----:B------:R-:W-:Y:S01]  /*6830*/  UISETP.NE.AND UP0, UPT, UR5, 0x1, UPT ;  /* 0x000000010500788c */ /* 0x000fe2000bf05270 */
[----:B------:R-:W-:Y:S01]  /*6840*/  IMAD R15, R15, UR6, R22 ;  /* 0x000000060f0f7c24 */ /* 0x000fe2000f8e0216 */
[----:B------:R-:W-:Y:S01]  /*6850*/  UIADD3 UR25, -UR14, URZ, URZ ;  /* 0x0000003f0e197290 */ /* 0x000fe2000fffe13f */
[----:B------:R-:W-:Y:S01]  /*6860*/  VIADD R13, R8, 0x1 ;  /* 0x00000001080d7836 */ /* 0x000fe20000000000 */
[----:B------:R-:W-:Y:S01]  /*6870*/  R2UR UR30, R10 ;  /* 0x000000000a1e72ca */ /* 0x000fe200000e0000 */
[----:B------:R-:W-:Y:S01]  /*6880*/  UMOV UR22, UR14 ;  /* 0x0000000e00167c82 */ /* 0x000fe20008000000 */
[----:B------:R-:W-:Y:S01]  /*6890*/  R2UR UR19, R15 ;  /* 0x000000000f1372ca */ /* 0x000fe200000e0000 */
[----:B------:R-:W-:Y:S01]  /*68a0*/  VIADD R15, R11, 0x1 ;  /* 0x000000010b0f7836 */ /* 0x000fe20000000000 */
[----:B------:R-:W-:Y:S01]  /*68b0*/  ULDC.64 UR8, c[0x0][0x3c0] ;  /* 0x0000f00000087ab9 */ /* 0x000fe20000000a00 */
[----:B------:R-:W-:Y:S01]  /*68c0*/  @P2 IMAD.MOV R15, RZ, RZ, R11 ;  /* 0x000000ffff0f2224 */ /* 0x000fe200078e020b */
[----:B------:R-:W-:Y:S01]  /*68d0*/  UIADD3 UR6, UP1, UR28, 0xf0, URZ ;  /* 0x000000f01c067890 */ /* 0x000fe2000ff3e03f */
[----:B------:R-:W-:Y:S01]  /*68e0*/  SEL R10, R14, RZ, P2 ;  /* 0x000000ff0e0a7207 */ /* 0x000fe20001000000 */
[----:B------:R-:W-:Y:S01]  /*68f0*/  @UP0 ULDC UR10, c[0x0][0x39c] ;  /* 0x0000e700000a0ab9 */ /* 0x000fe20000000800 */
[----:B------:R-:W-:Y:S01]  /*6900*/  @UP0 ULDC UR32, c[0x0][0x3a0] ;  /* 0x0000e80000200ab9 */ /* 0x000fe20000000800 */
[----:B------:R-:W-:Y:S01]  /*6910*/  UIMAD.WIDE.U32 UR10, UR14, UR10, URZ ;  /* 0x0000000a0e0a72a5 */ /* 0x000fe2000f8e003f */
[----:B0-----:R-:W-:Y:S01]  /*6920*/  ISETP.NE.AND P3, PT, R15, R16, PT ;  /* 0x000000100f00720c */ /* 0x001fe20003f65270 */
[----:B------:R-:W-:Y:S01]  /*6930*/  UIADD3 UR28, UP2, UR28, 0x270, URZ ;  /* 0x000002701c1c7890 */ /* 0x000fe2000ff5e03f */
[----:B------:R-:W-:Y:S01]  /*6940*/  SEL R7, R7, RZ, P5 ;  /* 0x000000ff07077207 */ /* 0x000fe20002800000 */
[----:B------:R-:W-:-:S02]  /*6950*/  @UP0 USHF.R.U32.HI UR22, URZ, UR32, UR11 ;  /* 0x000000203f160299 */ /* 0x000fc4000801160b */
[----:B------:R-:W-:Y:S01]  /*6960*/  UIMAD UR19, UR19, UR8, UR12 ;  /* 0x00000008131372a4 */ /* 0x000fe2000f8e020c */
[----:B------:R-:W-:Y:S01]  /*6970*/  R2UR UR12, R11 ;  /* 0x000000000b0c72ca */ /* 0x000fe200000e0000 */
[----:B------:R-:W-:Y:S01]  /*6980*/  UIADD3 UR10, -UR22, URZ, URZ ;  /* 0x0000003f160a7290 */ /* 0x000fe2000fffe13f */
[----:B------:R-:W-:Y:S01]  /*6990*/  SEL R11, R15, RZ, P3 ;  /* 0x000000ff0f0b7207 */ /* 0x000fe20001800000 */
[----:B------:R-:W-:Y:S01]  /*69a0*/  UIMAD UR8, UR24, UR25, UR13 ;  /* 0x00000019180872a4 */ /* 0x000fe2000f8e020d */
[----:B------:R-:W-:Y:S01]  /*69b0*/  R2UR UR13, R9 ;  /* 0x00000000090d72ca */ /* 0x000fe200000e0000 */
[----:B------:R-:W-:Y:S01]  /*69c0*/  UIMAD UR5, UR5, UR10, UR14 ;  /* 0x0000000a050572a4 */ /* 0x000fe2000f8e020e */
[----:B------:R-:W-:Y:S01]  /*69d0*/  R2UR UR14, R8 ;  /* 0x00000000080e72ca */ /* 0x000fe200000e0000 */
[----:B------:R-:W-:Y:S01]  /*69e0*/  @P3 IMAD.MOV R12, RZ, RZ, R9 ;  /* 0x000000ffff0c3224 */ /* 0x000fe200078e0209 */
[----:B------:R-:W-:Y:S01]  /*69f0*/  R2UR UR10, R21 ;  /* 0x00000000150a72ca */ /* 0x000fe200000e0000 */
[----:B------:R-:W-:Y:S01]  /*6a00*/  UIMAD UR21, UR5, UR4, UR21 ;  /* 0x00000004051572a4 */ /* 0x000fe2000f8e0215 */
[----:B------:R-:W-:Y:S01]  /*6a10*/  SEL R9, RZ, 0x1, P5 ;  /* 0x00000001ff097807 */ /* 0x000fe20002800000 */
[----:B------:R-:W-:Y:S01]  /*6a20*/  UIADD3.X UR7, URZ, UR29, URZ, UP1, !UPT ;  /* 0x0000001d3f077290 */ /* 0x000fe20008ffe43f */
[----:B------:R-:W-:Y:S01]  /*6a30*/  ISETP.NE.AND P4, PT, R12, R17, PT ;  /* 0x000000110c00720c */ /* 0x000fe20003f85270 */
[----:B------:R-:W-:Y:S01]  /*6a40*/  UIMAD UR20, UR8, UR9, UR20 ;  /* 0x00000009081472a4 */ /* 0x000fe2000f8e0214 */
[----:B------:R-:W-:Y:S01]  /*6a50*/  LOP3.LUT R6, R6, R9, RZ, 0x3c, !PT ;  /* 0x0000000906067212 */ /* 0x000fe200078e3cff */
[----:B------:R-:W-:Y:S01]  /*6a60*/  UPRMT UR4, UR30, 0x5410, URZ ;  /* 0x000054101e047896 */ /* 0x000fe2000800003f */
[----:B------:R-:W-:Y:S01]  /*6a70*/  SEL R9, R12, RZ, P4 ;  /* 0x000000ff0c097207 */ /* 0x000fe20002000000 */
[----:B------:R-:W-:-:S02]  /*6a80*/  ULOP3.LUT UR11, UR18, 0x10, UR31, 0xf8, !UPT ;  /* 0x00000010120b7892 */ /* 0x000fc4000f8ef81f */
[----:B------:R-:W-:Y:S02]  /*6a90*/  UIADD3 UR8, UR23, 0x24000, URZ ;  /* 0x0002400017087890 */ /* 0x000fe4000fffe03f */
[----:B------:R-:W-:Y:S01]  /*6aa0*/  UIADD3.X UR29, URZ, UR29, URZ, UP2, !UPT ;  /* 0x0000001d3f1d7290 */ /* 0x000fe200097fe43f */
[----:B------:R-:W-:Y:S02]  /*6ab0*/  UMOV UR9, UR17 ;  /* 0x0000001100097c82 */ /* 0x000fe40008000000 */
[----:B------:R1:W-:Y:S01]  /*6ac0*/  UTMALDG.5D.IM2COL [UR16], [UR6], UR4 ;  /* 0x00000010060073b4 */ /* 0x0003e20008060004 */
[----:B------:R-:W-:-:S04]  /*6ad0*/  @P4 IMAD.MOV R13, RZ, RZ, R8 ;  /* 0x000000ffff0d4224 */ /* 0x000fc800078e0208 */
[----:B------:R-:W-:Y:S01]  /*6ae0*/  IMAD.MOV.U32 R8, RZ, RZ, R13 ;  /* 0x000000ffff087224 */ /* 0x000fe200078e000d */
[----:B------:R1:W-:Y:S02]  /*6af0*/  UTMALDG.5D.MULTICAST [UR8], [UR28], UR33, desc[UR26] ;  /* 0x00001a081c0073b4 */ /* 0x0003e40008021821 */
[----:B-1----:R-:W-:Y:S05]  /*6b00*/  @P6 BRA `(.L_x_155) ;  /* 0xfffffff800446947 */ /* 0x002fea000383ffff */
.L_x_151:
[----:B------:R-:W-:Y:S01]  /*6b10*/  ISETP.GE.U32.AND P2, PT, R5, 0x12, PT ;  /* 0x000000120500780c */ /* 0x000fe20003f46070 */
[----:B------:R-:W-:Y:S05]  /*6b20*/  WARPSYNC.ALL ;  /* 0x0000000000007948 */ /* 0x000fea0003800000 */
[----:B------:R-:W-:-:S07]  /*6b30*/  ELECT P1, URZ, PT ;  /* 0x00000000003f782f */ /* 0x000fce0003820000 */
[----:B0-----:R-:W-:-:S05]  /*6b40*/  @P2 IMAD.WIDE.U32 R6, R5, 0x38e38e39, RZ ;  /* 0x38e38e3905062825 */ /* 0x001fca00078e00ff */
[----:B--2--5:R-:W-:-:S04]  /*6b50*/  @P2 SHF.R.U32.HI R0, RZ, 0x2, R7 ;  /* 0x00000002ff002819 */ /* 0x024fc80000011607 */
[----:B------:R-:W-:-:S04]  /*6b60*/  @P2 LOP3.LUT R0, R0, 0x1, RZ, 0xc0, !PT ;  /* 0x0000000100002812 */ /* 0x000fc800078ec0ff */
[----:B------:R-:W-:Y:S01]  /*6b70*/  @P2 ISETP.NE.U32.AND P0, PT, R0, 0x1, PT ;  /* 0x000000010000280c */ /* 0x000fe20003f05070 */
[----:B------:R-:W-:-:S12]  /*6b80*/  @!P1 EXIT ;  /* 0x000000000000994d */ /* 0x000fd80003800000 */
[----:B------:R-:W-:Y:S01]  /*6b90*/  LOP3.LUT R3, R3, 0x2, RZ, 0xfc, !PT ;  /* 0x0000000203037812 */ /* 0x000fe200078efcff */
[----:B------:R-:W-:Y:S01]  /*6ba0*/  IMAD.MOV.U32 R4, RZ, RZ, 0x1 ;  /* 0x00000001ff047424 */ /* 0x000fe200078e00ff */
[----:B------:R-:W-:Y:S02]  /*6bb0*/  @P2 ISETP.NE.U32.AND.EX P0, PT, RZ, RZ, PT, P0 ;  /* 0x000000ffff00220c */ /* 0x000fe40003f05100 */
[----:B------:R-:W-:Y:S02]  /*6bc0*/  ISETP.NE.AND P1, PT, R3, 0x3, PT ;  /* 0x000000030300780c */ /* 0x000fe40003f25270 */
[----:B------:R-:W-:-:S11]  /*6bd0*/  @P2 SEL R4, RZ, 0x1, !P0 ;  /* 0x00000001ff042807 */ /* 0x000fd60004000000 */
[----:B------:R-:W-:Y:S05]  /*6be0*/  @!P1 BRA `(.L_x_156) ;  /* 0x0000000000049947 */ /* 0x000fea0003800000 */
[----:B------:R-:W-:Y:S01]  /*6bf0*/  BPT.TRAP 0x1 ;  /* 0x000000040000795c */ /* 0x000fe20000300000 */
.L_x_156:
[----:B------:R-:W0:Y:S01]  /*6c00*/  S2R R7, SR_CgaCtaId ;  /* 0x0000000000077919 */ /* 0x000e220000008800 */
[----:B------:R-:W-:Y:S01]  /*6c10*/  IMAD.WIDE.U32 R2, R5, 0x38e38e39, RZ ;  /* 0x38e38e3905027825 */ /* 0x000fe200078e00ff */
[----:B------:R-:W-:-:S04]  /*6c20*/  MOV R0, 0x400 ;  /* 0x0000040000007802 */ /* 0x000fc80000000f00 */
[----:B------:R-:W-:Y:S02]  /*6c30*/  SHF.R.U32.HI R2, RZ, 0x2, R3 ;  /* 0x00000002ff027819 */ /* 0x000fe40000011603 */
[----:B------:R-:W-:-:S03]  /*6c40*/  SHF.L.U32 R3, R4, 0x1f, RZ ;  /* 0x0000001f04037819 */ /* 0x000fc600000006ff */
[----:B------:R-:W-:Y:S01]  /*6c50*/  IMAD R5, R2, -0x12, R5 ;  /* 0xffffffee02057824 */ /* 0x000fe200078e0205 */
[----:B0-----:R-:W-:-:S05]  /*6c60*/  LEA R0, R7, R0, 0x18 ;  /* 0x0000000007007211 */ /* 0x001fca00078ec0ff */
[----:B------:R-:W-:-:S04]  /*6c70*/  VIADD R0, R0, 0x36090 ;  /* 0x0003609000007836 */ /* 0x000fc80000000000 */
[----:B------:R-:W-:-:S07]  /*6c80*/  IMAD R2, R5, 0x8, R0 ;  /* 0x0000000805027824 */ /* 0x000fce00078e0200 */
.L_x_157:
[----:B0-----:R0:W1:Y:S02]  /*6c90*/  SYNCS.PHASECHK.TRANS64.TRYWAIT P0, [R2+URZ], R3 ;  /* 0x00000003020075a7 */ /* 0x001064000800017f */
[----:B-1----:R-:W-:Y:S05]  /*6ca0*/  @!P0 NANOSLEEP.SYNCS 0x989680 ;  /* 0x009896800000895d */ /* 0x002fea0003900000 */
[----:B------:R-:W1:Y:S02]  /*6cb0*/  @!P0 SYNCS.PHASECHK.TRANS64 P0, [R2+URZ], R3 ;  /* 0x00000003020085a7 */ /* 0x000e64000800007f */
[----:B-1----:R-:W-:Y:S05]  /*6cc0*/  @!P0 BRA `(.L_x_157) ;  /* 0xfffffffc00f08947 */ /* 0x002fea000383ffff */
[----:B------:R-:W-:-:S05]  /*6cd0*/  VIADD R5, R5, 0x1 ;  /* 0x0000000105057836 */ /* 0x000fca0000000000 */
[----:B------:R-:W-:-:S04]  /*6ce0*/  ISETP.NE.AND P0, PT, R5, 0x12, PT ;  /* 0x000000120500780c */ /* 0x000fc80003f05270 */
[----:B0-----:R-:W-:Y:S02]  /*6cf0*/  SEL R3, RZ, 0x1, P0 ;  /* 0x00000001ff037807 */ /* 0x001fe40000000000 */
[----:B------:R-:W-:Y:S02]  /*6d00*/  SEL R5, R5, RZ, P0 ;  /* 0x000000ff05057207 */ /* 0x000fe40000000000 */
[----:B------:R-:W-:-:S03]  /*6d10*/  LOP3.LUT R7, R4, R3, RZ, 0x3c, !PT ;  /* 0x0000000304077212 */ /* 0x000fc600078e3cff */
[----:B------:R-:W-:Y:S01]  /*6d20*/  IMAD R2, R5, 0x8, R0 ;  /* 0x0000000805027824 */ /* 0x000fe200078e0200 */
[----:B------:R-:W-:-:S07]  /*6d30*/  SHF.L.U32 R3, R7, 0x1f, RZ ;  /* 0x0000001f07037819 */ /* 0x000fce00000006ff */
.L_x_158:
        /* <DEDUP_REMOVED lines=11> */
.L_x_159:
        /* <DEDUP_REMOVED lines=11> */
.L_x_160:
        /* <DEDUP_REMOVED lines=11> */
.L_x_161:
        /* <DEDUP_REMOVED lines=11> */
.L_x_162:
        /* <DEDUP_REMOVED lines=11> */
.L_x_163:
        /* <DEDUP_REMOVED lines=11> */
.L_x_164:
        /* <DEDUP_REMOVED lines=11> */
.L_x_165:
        /* <DEDUP_REMOVED lines=11> */
.L_x_166:
        /* <DEDUP_REMOVED lines=11> */
.L_x_167:
        /* <DEDUP_REMOVED lines=11> */
.L_x_168:
        /* <DEDUP_REMOVED lines=11> */
.L_x_169:
        /* <DEDUP_REMOVED lines=11> */
.L_x_170:
        /* <DEDUP_REMOVED lines=11> */
.L_x_171:
        /* <DEDUP_REMOVED lines=11> */
.L_x_172:
        /* <DEDUP_REMOVED lines=11> */
.L_x_173:
        /* <DEDUP_REMOVED lines=11> */
.L_x_174:
[----:B0-----:R0:W1:Y:S02]  /*7840*/  SYNCS.PHASECHK.TRANS64.TRYWAIT P0, [R5+URZ], R0 ;  /* 0x00000000050075a7 */ /* 0x001064000800017f */
[----:B-1----:R-:W-:Y:S05]  /*7850*/  @!P0 NANOSLEEP.SYNCS 0x989680 ;  /* 0x009896800000895d */ /* 0x002fea0003900000 */
[----:B------:R-:W1:Y:S02]  /*7860*/  @!P0 SYNCS.PHASECHK.TRANS64 P0, [R5+URZ], R0 ;  /* 0x00000000050085a7 */ /* 0x000e64000800007f */
[----:B-1----:R-:W-:Y:S05]  /*7870*/  @P0 EXIT ;  /* 0x000000000000094d */ /* 0x002fea0003800000 */
[----:B------:R-:W-:Y:S05]  /*7880*/  BRA `(.L_x_174) ;  /* 0xfffffffc00ec7947 */ /* 0x000fea000383ffff */
.L_x_175:
[----:B------:R-:W-:-:S00]  /*7890*/  BRA `(.L_x_175) ;  /* 0xfffffffc00fc7947 */ /* 0x000fc0000383ffff */
[----:B------:R-:W-:-:S00]  /*78a0*/  NOP ;  /* 0x0000000000007918 */ /* 0x000fc00000000000 */
        /* <DEDUP_REMOVED lines=13> */
.L_x_176:


//--------------------- .nv.shared._ZN7cutlass13device_kernelINS_4conv6kernel13ConvUniversalINS1_16ConvProblemShapeILNS1_8OperatorE1ELi3EEENS1_10collective14CollectiveConvINS1_46MainloopSm90TmaGmmaWarpSpecializedImplicitGemmILS5_1ELi18ELi3EN4cute5tupleIJNSA_1CILi2EEENSC_ILi1EEESE_EEENS1_36KernelImplicitTmaWarpSpecializedSm90ELi1EEENSB_IJNSC_ILi128EEENSC_ILi64EEENSB_IJNSC_ILi32EEEEEEEEENS_6half_tESN_NSA_8TiledMMAINSA_8MMA_AtomIJNSA_4SM904GMMA25MMA_64x64x16_F32F16F16_SSILNSR_5MajorE0ELST_1ELNSR_7ScaleInE1ELSU_1EEEEEENSA_6LayoutINSB_IJSE_SE_SE_EEENSB_IJNSC_ILi0EEESZ_SZ_EEEEENSB_IJNSA_10UnderscoreES12_S12_EEEEENS7_6detail26Sm90ImplicitGemmTileTraitsINSA_20SM90_TMA_LOAD_IM2COLENSA_14ComposedLayoutINSA_7SwizzleILi2ELi4ELi3EEENSA_18smem_ptr_flag_bitsILi16EEENSX_INSB_IJNSB_IJNSC_ILi8EEENSC_ILi16EEEEEENSB_IJSK_SE_EEENSB_IJSE_NSC_ILi18EEEEEEEEENSB_IJNSB_IJSK_NSC_ILi256EEEEEENSB_IJSE_SZ_EEENSB_IJSZ_NSC_ILi4096EEEEEEEEEEEEEvEENS16_INSA_23SM90_TMA_LOAD_MULTICASTENS18_INS19_ILi3ELi4ELi3EEES1C_NSX_INSB_IJNSB_IJSJ_SE_EEENSB_IJS1D_NSC_ILi4EEEEEES1I_EEENSB_IJS1M_NSB_IJSJ_NSC_ILi512EEEEEENSB_IJSZ_NSC_ILi2048EEEEEEEEEEEEEvEEEENS_8epilogue10collective6detail29Sm90TmaWarpSpecializedAdapterINS29_15DefaultEpilogueISN_NSB_IJNSB_IJllllEEESE_SZ_EEES2E_NS28_6thread17LinearCombinationISN_Li1EffLNS2F_9ScaleType4KindE0ELNS_15FloatRoundStyleE2ESN_EENS_4gemm15EpilogueDefaultEEEEEvvEEEEvNT_6ParamsE --------------------------
	.section	.nv.shared._ZN7cutlass13device_kernelINS_4conv6kernel13ConvUniversalINS1_16ConvProblemShapeILNS1_8OperatorE1ELi3EEENS1_10collective14CollectiveConvINS1_46MainloopSm90TmaGmmaWarpSpecializedImplicitGemmILS5_1ELi18ELi3EN4cute5tupleIJNSA_1CILi2EEENSC_ILi1EEESE_EEENS1_36KernelImplicitTmaWarpSpecializedSm90ELi1EEENSB_IJNSC_ILi128EEENSC_ILi64EEENSB_IJNSC_ILi32EEEEEEEEENS_6half_tESN_NSA_8TiledMMAINSA_8MMA_AtomIJNSA_4SM904GMMA25MMA_64x64x16_F32F16F16_SSILNSR_5MajorE0ELST_1ELNSR_7ScaleInE1ELSU_1EEEEEENSA_6LayoutINSB_IJSE_SE_SE_EEENSB_IJNSC_ILi0EEESZ_SZ_EEEEENSB_IJNSA_10UnderscoreES12_S12_EEEEENS7_6detail26Sm90ImplicitGemmTileTraitsINSA_20SM90_TMA_LOAD_IM2COLENSA_14ComposedLayoutINSA_7SwizzleILi2ELi4ELi3EEENSA_18smem_ptr_flag_bitsILi16EEENSX_INSB_IJNSB_IJNSC_ILi8EEENSC_ILi16EEEEEENSB_IJSK_SE_EEENSB_IJSE_NSC_ILi18EEEEEEEEENSB_IJNSB_IJSK_NSC_ILi256EEEEEENSB_IJSE_SZ_EEENSB_IJSZ_NSC_ILi4096EEEEEEEEEEEEEvEENS16_INSA_23SM90_TMA_LOAD_MULTICASTENS18_INS19_ILi3ELi4ELi3EEES1C_NSX_INSB_IJNSB_IJSJ_SE_EEENSB_IJS1D_NSC_ILi4EEEEEES1I_EEENSB_IJS1M_NSB_IJSJ_NSC_ILi512EEEEEENSB_IJSZ_NSC_ILi2048EEEEEEEEEEEEEvEEEENS_8epilogue10collective6detail29Sm90TmaWarpSpecializedAdapterINS29_15DefaultEpilogueISN_NSB_IJNSB_IJllllEEESE_SZ_EEES2E_NS28_6thread17LinearCombinationISN_Li1EffLNS2F_9ScaleType4KindE0ELNS_15FloatRoundStyleE2ESN_EENS_4gemm15EpilogueDefaultEEEEEvvEEEEvNT_6ParamsE,"aw",@nobits
	.sectionflags	@""
	.align	16
	.zero		1024


//--------------------- .nv.shared.reserved.0     --------------------------
	.section	.nv.shared.reserved.0,"aw",@nobits
	.weak		__nv_reservedSMEM_offset_0_alias
	.size		__nv_reservedSMEM_offset_0_alias, 0, 0
	.other		__nv_reservedSMEM_offset_0_alias,@"STO_CUDA_RESERVED_SHARED STV_DEFAULT"
__nv_reservedSMEM_offset_0_alias:
	.zero		0


//--------------------- .nv.global                --------------------------
	.section	.nv.global,"aw",@nobits
.nv.global:
	.type		_ZN39_INTERNAL_50d0bc42_4_k_cu_cababf46_26574cute1_E,@object
	.size		_ZN39_INTERNAL_50d0bc42_4_k_cu_cababf46_26574cute1_E,(_ZN39_INTERNAL_50d0bc42_4_k_cu_cababf46_26574cuda3std3__45__cpo6cbeginE - _ZN39_INTERNAL_50d0bc42_4_k_cu_cababf46_26574cute1_E)
_ZN39_INTERNAL_50d0bc42_4_k_cu_cababf46_26574cute1_E:
	.zero		1
	.type		_ZN39_INTERNAL_50d0bc42_4_k_cu_cababf46_26574cuda3std3__45__cpo6cbeginE,@object
	.size		_ZN39_INTERNAL_50d0bc42_4_k_cu_cababf46_26574cuda3std3__45__cpo6cbeginE,(_ZN39_INTERNAL_50d0bc42_4_k_cu_cababf46_26574cuda3std3__48in_placeE - _ZN39_INTERNAL_50d0bc42_4_k_cu_cababf46_26574cuda3std3__45__cpo6cbeginE)
_ZN39_INTERNAL_50d0bc42_4_k_cu_cababf46_26574cuda3std3__45__cpo6cbeginE:
	.zero		1
	.type		_ZN39_INTERNAL_50d0bc42_4_k_cu_cababf46_26574cuda3std3__48in_placeE,@object
	.size		_ZN39_INTERNAL_50d0bc42_4_k_cu_cababf46_26574cuda3std3__48in_placeE,(_ZN39_INTERNAL_50d0bc42_4_k_cu_cababf46_26574cuda3std6ranges3__45__cpo9iter_moveE - _ZN39_INTERNAL_50d0bc42_4_k_cu_cababf46_26574cuda3std3__48in_placeE)
_ZN39_INTERNAL_50d0bc42_4_k_cu_cababf46_26574cuda3std3__48in_placeE:
	.zero		1
	.type		_ZN39_INTERNAL_50d0bc42_4_k_cu_cababf46_26574cuda3std6ranges3__45__cpo9iter_moveE,@object
	.size		_ZN39_INTERNAL_50d0bc42_4_k_cu_cababf46_26574cuda3std6ranges3__45__cpo9iter_moveE,(_ZN39_INTERNAL_50d0bc42_4_k_cu_cababf46_26574cuda3std3__45__cpo5beginE - _ZN39_INTERNAL_50d0bc42_4_k_cu_cababf46_26574cuda3std6ranges3__45__cpo9iter_moveE)
_ZN39_INTERNAL_50d0bc42_4_k_cu_cababf46_26574cuda3std6ranges3__45__cpo9iter_moveE:
	.zero		1
	.type		_ZN39_INTERNAL_50d0bc42_4_k_cu_cababf46_26574cuda3std3__45__cpo5beginE,@object
	.size		_ZN39_INTERNAL_50d0bc42_4_k_cu_cababf46_26574cuda3std3__45__cpo5beginE,(_ZN39_INTERNAL_50d0bc42_4_k_cu_cababf46_26574cuda3std3__441_GLOBAL__N__50d0bc42_4_k_cu_cababf46_26576ignoreE - _ZN39_INTERNAL_50d0bc42_4_k_cu_cababf46_26574cuda3std3__45__cpo5beginE)
_ZN39_INTERNAL_50d0bc42_4_k_cu_cababf46_26574cuda3std3__45__cpo5beginE:
	.zero		1
	.type		_ZN39_INTERNAL_50d0bc42_4_k_cu_cababf46_26574cuda3std3__441_GLOBAL__N__50d0bc42_4_k_cu_cababf46_26576ignoreE,@object
	.size		_ZN39_INTERNAL_50d0bc42_4_k_cu_cababf46_26574cuda3std3__441_GLOBAL__N__50d0bc42_4_k_cu_cababf46_26576ignoreE,(_ZN39_INTERNAL_50d0bc42_4_k_cu_cababf46_26574cute7productE - _ZN39_INTERNAL_50d0bc42_4_k_cu_cababf46_26574cuda3std3__441_GLOBAL__N__50d0bc42_4_k_cu_cababf46_26576ignoreE)
_ZN39_INTERNAL_50d0bc42_4_k_cu_cababf46_26574cuda3std3__441_GLOBAL__N__50d0bc42_4_k_cu_cababf46_26576ignoreE:
	.zero		1
	.type		_ZN39_INTERNAL_50d0bc42_4_k_cu_cababf46_26574cute7productE,@object
	.size		_ZN39_INTERNAL_50d0bc42_4_k_cu_cababf46_26574cute7productE,(_ZN39_INTERNAL_50d0bc42_4_k_cu_cababf46_26574cuda3std3__45__cpo3endE - _ZN39_INTERNAL_50d0bc42_4_k_cu_cababf46_26574cute7productE)
_ZN39_INTERNAL_50d0bc42_4_k_cu_cababf46_26574cute7productE:
	.zero		1
	.type		_ZN39_INTERNAL_50d0bc42_4_k_cu_cababf46_26574cuda3std3__45__cpo3endE,@object
	.size		_ZN39_INTERNAL_50d0bc42_4_k_cu_cababf46_26574cuda3std3__45__cpo3endE,(_ZN39_INTERNAL_50d0bc42_4_k_cu_cababf46_26574cuda3std3__419piecewise_constructE - _ZN39_INTERNAL_50d0bc42_4_k_cu_cababf46_26574cuda3std3__45__cpo3endE)
_ZN39_INTERNAL_50d0bc42_4_k_cu_cababf46_26574cuda3std3__45__cpo3endE:
	.zero		1
	.type		_ZN39_INTERNAL_50d0bc42_4_k_cu_cababf46_26574cuda3std3__419piecewise_constructE,@object
	.size		_ZN39_INTERNAL_50d0bc42_4_k_cu_cababf46_26574cuda3std3__419piecewise_constructE,(_ZN39_INTERNAL_50d0bc42_4_k_cu_cababf46_26574cuda3std3__45__cpo4cendE - _ZN39_INTERNAL_50d0bc42_4_k_cu_cababf46_26574cuda3std3__419piecewise_constructE)
_ZN39_INTERNAL_50d0bc42_4_k_cu_cababf46_26574cuda3std3__419piecewise_constructE:
	.zero		1
	.type		_ZN39_INTERNAL_50d0bc42_4_k_cu_cababf46_26574cuda3std3__45__cpo4cendE,@object
	.size		_ZN39_INTERNAL_50d0bc42_4_k_cu_cababf46_26574cuda3std3__45__cpo4cendE,(_ZN39_INTERNAL_50d0bc42_4_k_cu_cababf46_26574cuda3std6ranges3__45__cpo4swapE - _ZN39_INTERNAL_50d0bc42_4_k_cu_cababf46_26574cuda3std3__45__cpo4cendE)
_ZN39_INTERNAL_50d0bc42_4_k_cu_cababf46_26574cuda3std3__45__cpo4cendE:
	.zero		1
	.type		_ZN39_INTERNAL_50d0bc42_4_k_cu_cababf46_26574cuda3std6ranges3__45__cpo4swapE,@object
	.size		_ZN39_INTERNAL_50d0bc42_4_k_cu_cababf46_26574cuda3std6ranges3__45__cpo4swapE,(.L_7 - _ZN39_INTERNAL_50d0bc42_4_k_cu_cababf46_26574cuda3std6ranges3__45__cpo4swapE)
_ZN39_INTERNAL_50d0bc42_4_k_cu_cababf46_26574cuda3std6ranges3__45__cpo4swapE:
	.zero		1
.L_7:


//--------------------- .nv.constant0._ZN7cutlass13device_kernelINS_4conv6kernel13ConvUniversalINS1_16ConvProblemShapeILNS1_8OperatorE1ELi3EEENS1_10collective14CollectiveConvINS1_46MainloopSm90TmaGmmaWarpSpecializedImplicitGemmILS5_1ELi18ELi3EN4cute5tupleIJNSA_1CILi2EEENSC_ILi1EEESE_EEENS1_36KernelImplicitTmaWarpSpecializedSm90ELi1EEENSB_IJNSC_ILi128EEENSC_ILi64EEENSB_IJNSC_ILi32EEEEEEEEENS_6half_tESN_NSA_8TiledMMAINSA_8MMA_AtomIJNSA_4SM904GMMA25MMA_64x64x16_F32F16F16_SSILNSR_5MajorE0ELST_1ELNSR_7ScaleInE1ELSU_1EEEEEENSA_6LayoutINSB_IJSE_SE_SE_EEENSB_IJNSC_ILi0EEESZ_SZ_EEEEENSB_IJNSA_10UnderscoreES12_S12_EEEEENS7_6detail26Sm90ImplicitGemmTileTraitsINSA_20SM90_TMA_LOAD_IM2COLENSA_14ComposedLayoutINSA_7SwizzleILi2ELi4ELi3EEENSA_18smem_ptr_flag_bitsILi16EEENSX_INSB_IJNSB_IJNSC_ILi8EEENSC_ILi16EEEEEENSB_IJSK_SE_EEENSB_IJSE_NSC_ILi18EEEEEEEEENSB_IJNSB_IJSK_NSC_ILi256EEEEEENSB_IJSE_SZ_EEENSB_IJSZ_NSC_ILi4096EEEEEEEEEEEEEvEENS16_INSA_23SM90_TMA_LOAD_MULTICASTENS18_INS19_ILi3ELi4ELi3EEES1C_NSX_INSB_IJNSB_IJSJ_SE_EEENSB_IJS1D_NSC_ILi4EEEEEES1I_EEENSB_IJS1M_NSB_IJSJ_NSC_ILi512EEEEEENSB_IJSZ_NSC_ILi2048EEEEEEEEEEEEEvEEEENS_8epilogue10collective6detail29Sm90TmaWarpSpecializedAdapterINS29_15DefaultEpilogueISN_NSB_IJNSB_IJllllEEESE_SZ_EEES2E_NS28_6thread17LinearCombinationISN_Li1EffLNS2F_9ScaleType4KindE0ELNS_15FloatRoundStyleE2ESN_EENS_4gemm15EpilogueDefaultEEEEEvvEEEEvNT_6ParamsE --------------------------
	.section	.nv.constant0._ZN7cutlass13device_kernelINS_4conv6kernel13ConvUniversalINS1_16ConvProblemShapeILNS1_8OperatorE1ELi3EEENS1_10collective14CollectiveConvINS1_46MainloopSm90TmaGmmaWarpSpecializedImplicitGemmILS5_1ELi18ELi3EN4cute5tupleIJNSA_1CILi2EEENSC_ILi1EEESE_EEENS1_36KernelImplicitTmaWarpSpecializedSm90ELi1EEENSB_IJNSC_ILi128EEENSC_ILi64EEENSB_IJNSC_ILi32EEEEEEEEENS_6half_tESN_NSA_8TiledMMAINSA_8MMA_AtomIJNSA_4SM904GMMA25MMA_64x64x16_F32F16F16_SSILNSR_5MajorE0ELST_1ELNSR_7ScaleInE1ELSU_1EEEEEENSA_6LayoutINSB_IJSE_SE_SE_EEENSB_IJNSC_ILi0EEESZ_SZ_EEEEENSB_IJNSA_10UnderscoreES12_S12_EEEEENS7_6detail26Sm90ImplicitGemmTileTraitsINSA_20SM90_TMA_LOAD_IM2COLENSA_14ComposedLayoutINSA_7SwizzleILi2ELi4ELi3EEENSA_18smem_ptr_flag_bitsILi16EEENSX_INSB_IJNSB_IJNSC_ILi8EEENSC_ILi16EEEEEENSB_IJSK_SE_EEENSB_IJSE_NSC_ILi18EEEEEEEEENSB_IJNSB_IJSK_NSC_ILi256EEEEEENSB_IJSE_SZ_EEENSB_IJSZ_NSC_ILi4096EEEEEEEEEEEEEvEENS16_INSA_23SM90_TMA_LOAD_MULTICASTENS18_INS19_ILi3ELi4ELi3EEES1C_NSX_INSB_IJNSB_IJSJ_SE_EEENSB_IJS1D_NSC_ILi4EEEEEES1I_EEENSB_IJS1M_NSB_IJSJ_NSC_ILi512EEEEEENSB_IJSZ_NSC_ILi2048EEEEEEEEEEEEEvEEEENS_8epilogue10collective6detail29Sm90TmaWarpSpecializedAdapterINS29_15DefaultEpilogueISN_NSB_IJNSB_IJllllEEESE_SZ_EEES2E_NS28_6thread17LinearCombinationISN_Li1EffLNS2F_9ScaleType4KindE0ELNS_15FloatRoundStyleE2ESN_EENS_4gemm15EpilogueDefaultEEEEEvvEEEEvNT_6ParamsE,"a",@progbits
	.sectionflags	@""
	.align	4
.nv.constant0._ZN7cutlass13device_kernelINS_4conv6kernel13ConvUniversalINS1_16ConvProblemShapeILNS1_8OperatorE1ELi3EEENS1_10collective14CollectiveConvINS1_46MainloopSm90TmaGmmaWarpSpecializedImplicitGemmILS5_1ELi18ELi3EN4cute5tupleIJNSA_1CILi2EEENSC_ILi1EEESE_EEENS1_36KernelImplicitTmaWarpSpecializedSm90ELi1EEENSB_IJNSC_ILi128EEENSC_ILi64EEENSB_IJNSC_ILi32EEEEEEEEENS_6half_tESN_NSA_8TiledMMAINSA_8MMA_AtomIJNSA_4SM904GMMA25MMA_64x64x16_F32F16F16_SSILNSR_5MajorE0ELST_1ELNSR_7ScaleInE1ELSU_1EEEEEENSA_6LayoutINSB_IJSE_SE_SE_EEENSB_IJNSC_ILi0EEESZ_SZ_EEEEENSB_IJNSA_10UnderscoreES12_S12_EEEEENS7_6detail26Sm90ImplicitGemmTileTraitsINSA_20SM90_TMA_LOAD_IM2COLENSA_14ComposedLayoutINSA_7SwizzleILi2ELi4ELi3EEENSA_18smem_ptr_flag_bitsILi16EEENSX_INSB_IJNSB_IJNSC_ILi8EEENSC_ILi16EEEEEENSB_IJSK_SE_EEENSB_IJSE_NSC_ILi18EEEEEEEEENSB_IJNSB_IJSK_NSC_ILi256EEEEEENSB_IJSE_SZ_EEENSB_IJSZ_NSC_ILi4096EEEEEEEEEEEEEvEENS16_INSA_23SM90_TMA_LOAD_MULTICASTENS18_INS19_ILi3ELi4ELi3EEES1C_NSX_INSB_IJNSB_IJSJ_SE_EEENSB_IJS1D_NSC_ILi4EEEEEES1I_EEENSB_IJS1M_NSB_IJSJ_NSC_ILi512EEEEEENSB_IJSZ_NSC_ILi2048EEEEEEEEEEEEEvEEEENS_8epilogue10collective6detail29Sm90TmaWarpSpecializedAdapterINS29_15DefaultEpilogueISN_NSB_IJNSB_IJllllEEESE_SZ_EEES2E_NS28_6thread17LinearCombinationISN_Li1EffLNS2F_9ScaleType4KindE0ELNS_15FloatRoundStyleE2ESN_EENS_4gemm15EpilogueDefaultEEEEEvvEEEEvNT_6ParamsE:
	.zero		1664


//--------------------- SYMBOLS --------------------------

	.type		.nv.reservedSmem.offset0,@object
	.size		.nv.reservedSmem.offset0,0x4
